	.target	sm_90a

	.elftype	@"ET_EXEC"


//--------------------- .note.nv.tkinfo           --------------------------
	.section	.note.nv.tkinfo,"",@"SHT_NOTE"
	.sectionflags	@"SHF_NOTE_NV_TKINFO"
	.tkinfo
        /*0018*/ 	.word	0x00000002
        /*0030*/ 	.string	""
        /*0030*/ 	.string	"ptxas"
        /*0030*/ 	.string	"Cuda compilation tools, release 13.0, V13.0.88"
        /*0030*/ 	.string	"Build cuda_13.0.r13.0/compiler.36424714_0"
        /*0030*/ 	.string	"-arch sm_90a -m 64 "



//--------------------- .note.nv.cuinfo           --------------------------
	.section	.note.nv.cuinfo,"",@"SHT_NOTE"
	.sectionflags	@"SHF_NOTE_NV_CUINFO"
        /*0018*/ 	.short	0x0002
        /*001a*/ 	.short	0x005a
        /*001c*/ 	.short	0x0082
	.zero		2


//--------------------- .nv.info                  --------------------------
	.section	.nv.info,"",@"SHT_CUDA_INFO"
	.align	4


	//----- nvinfo : EIATTR_REGCOUNT
	.align		4
        /*0000*/ 	.byte	0x04, 0x2f
        /*0002*/ 	.short	(.L_12 - .L_11)
	.align		4
.L_11:
        /*0004*/ 	.word	index@(_ZN7cutlass13device_kernelINS_4conv6kernel13ConvUniversalINS1_16ConvProblemShapeILNS1_8OperatorE0ELi3EEENS1_10collective14CollectiveConvINS1_46MainloopSm90TmaGmmaWarpSpecializedImplicitGemmILS5_0ELi18ELi3EN4cute5tupleIJNSA_1CILi1EEESD_SD_EEENS1_36KernelImplicitTmaWarpSpecializedSm90ELi1EEENSB_IJNSC_ILi64EEENSC_ILi128EEENSB_IJNSC_ILi32EEEEEEEEENS_10bfloat16_tESM_NSA_8TiledMMAINSA_8MMA_AtomIJNSA_4SM904GMMA28MMA_64x128x16_F32BF16BF16_SSILNSQ_5MajorE0ELSS_0ELNSQ_7ScaleInE1ELST_1EEEEEENSA_6LayoutISE_NSB_IJNSC_ILi0EEESX_SX_EEEEENSB_IJNSA_10UnderscoreES10_S10_EEEEENS7_6detail26Sm90ImplicitGemmTileTraitsINSA_20SM90_TMA_LOAD_IM2COLENSA_14ComposedLayoutINSA_7SwizzleILi2ELi4ELi3EEENSA_18smem_ptr_flag_bitsILi16EEENSW_INSB_IJNSB_IJNSC_ILi8EEES1B_EEENSB_IJSJ_SD_EEENSB_IJSD_NSC_ILi18EEEEEEEEENSB_IJNSB_IJSJ_NSC_ILi256EEEEEENSB_IJSD_SX_EEENSB_IJSX_NSC_ILi2048EEEEEEEEEEEEEvEENS14_INSA_13SM90_TMA_LOADENS16_IS18_S1A_NSW_INSB_IJNSB_IJS1B_NSC_ILi16EEEEEES1D_S1F_EEENSB_IJS1I_S1J_NSB_IJSX_NSC_ILi4096EEEEEEEEEEEEEvEEEENS_8epilogue10collective6detail29Sm90TmaWarpSpecializedAdapterINS22_15DefaultEpilogueISM_NSB_IJNSB_IJllllEEESD_SX_EEES27_NS21_6thread17LinearCombinationISM_Li1EffLNS28_9ScaleType4KindE0ELNS_15FloatRoundStyleE2ESM_EENS_4gemm15EpilogueDefaultEEEEEvvEEEEvNT_6ParamsE)
        /*0008*/ 	.word	0x0000005a


	//----- nvinfo : EIATTR_FRAME_SIZE
	.align		4
.L_12:
        /*000c*/ 	.byte	0x04, 0x11
        /*000e*/ 	.short	(.L_14 - .L_13)
	.align		4
.L_13:
        /*0010*/ 	.word	index@(_ZN7cutlass13device_kernelINS_4conv6kernel13ConvUniversalINS1_16ConvProblemShapeILNS1_8OperatorE0ELi3EEENS1_10collective14CollectiveConvINS1_46MainloopSm90TmaGmmaWarpSpecializedImplicitGemmILS5_0ELi18ELi3EN4cute5tupleIJNSA_1CILi1EEESD_SD_EEENS1_36KernelImplicitTmaWarpSpecializedSm90ELi1EEENSB_IJNSC_ILi64EEENSC_ILi128EEENSB_IJNSC_ILi32EEEEEEEEENS_10bfloat16_tESM_NSA_8TiledMMAINSA_8MMA_AtomIJNSA_4SM904GMMA28MMA_64x128x16_F32BF16BF16_SSILNSQ_5MajorE0ELSS_0ELNSQ_7ScaleInE1ELST_1EEEEEENSA_6LayoutISE_NSB_IJNSC_ILi0EEESX_SX_EEEEENSB_IJNSA_10UnderscoreES10_S10_EEEEENS7_6detail26Sm90ImplicitGemmTileTraitsINSA_20SM90_TMA_LOAD_IM2COLENSA_14ComposedLayoutINSA_7SwizzleILi2ELi4ELi3EEENSA_18smem_ptr_flag_bitsILi16EEENSW_INSB_IJNSB_IJNSC_ILi8EEES1B_EEENSB_IJSJ_SD_EEENSB_IJSD_NSC_ILi18EEEEEEEEENSB_IJNSB_IJSJ_NSC_ILi256EEEEEENSB_IJSD_SX_EEENSB_IJSX_NSC_ILi2048EEEEEEEEEEEEEvEENS14_INSA_13SM90_TMA_LOADENS16_IS18_S1A_NSW_INSB_IJNSB_IJS1B_NSC_ILi16EEEEEES1D_S1F_EEENSB_IJS1I_S1J_NSB_IJSX_NSC_ILi4096EEEEEEEEEEEEEvEEEENS_8epilogue10collective6detail29Sm90TmaWarpSpecializedAdapterINS22_15DefaultEpilogueISM_NSB_IJNSB_IJllllEEESD_SX_EEES27_NS21_6thread17LinearCombinationISM_Li1EffLNS28_9ScaleType4KindE0ELNS_15FloatRoundStyleE2ESM_EENS_4gemm15EpilogueDefaultEEEEEvvEEEEvNT_6ParamsE)
        /*0014*/ 	.word	0x00000000


	//----- nvinfo : EIATTR_MIN_STACK_SIZE
	.align		4
.L_14:
        /*0018*/ 	.byte	0x04, 0x12
        /*001a*/ 	.short	(.L_16 - .L_15)
	.align		4
.L_15:
        /*001c*/ 	.word	index@(_ZN7cutlass13device_kernelINS_4conv6kernel13ConvUniversalINS1_16ConvProblemShapeILNS1_8OperatorE0ELi3EEENS1_10collective14CollectiveConvINS1_46MainloopSm90TmaGmmaWarpSpecializedImplicitGemmILS5_0ELi18ELi3EN4cute5tupleIJNSA_1CILi1EEESD_SD_EEENS1_36KernelImplicitTmaWarpSpecializedSm90ELi1EEENSB_IJNSC_ILi64EEENSC_ILi128EEENSB_IJNSC_ILi32EEEEEEEEENS_10bfloat16_tESM_NSA_8TiledMMAINSA_8MMA_AtomIJNSA_4SM904GMMA28MMA_64x128x16_F32BF16BF16_SSILNSQ_5MajorE0ELSS_0ELNSQ_7ScaleInE1ELST_1EEEEEENSA_6LayoutISE_NSB_IJNSC_ILi0EEESX_SX_EEEEENSB_IJNSA_10UnderscoreES10_S10_EEEEENS7_6detail26Sm90ImplicitGemmTileTraitsINSA_20SM90_TMA_LOAD_IM2COLENSA_14ComposedLayoutINSA_7SwizzleILi2ELi4ELi3EEENSA_18smem_ptr_flag_bitsILi16EEENSW_INSB_IJNSB_IJNSC_ILi8EEES1B_EEENSB_IJSJ_SD_EEENSB_IJSD_NSC_ILi18EEEEEEEEENSB_IJNSB_IJSJ_NSC_ILi256EEEEEENSB_IJSD_SX_EEENSB_IJSX_NSC_ILi2048EEEEEEEEEEEEEvEENS14_INSA_13SM90_TMA_LOADENS16_IS18_S1A_NSW_INSB_IJNSB_IJS1B_NSC_ILi16EEEEEES1D_S1F_EEENSB_IJS1I_S1J_NSB_IJSX_NSC_ILi4096EEEEEEEEEEEEEvEEEENS_8epilogue10collective6detail29Sm90TmaWarpSpecializedAdapterINS22_15DefaultEpilogueISM_NSB_IJNSB_IJllllEEESD_SX_EEES27_NS21_6thread17LinearCombinationISM_Li1EffLNS28_9ScaleType4KindE0ELNS_15FloatRoundStyleE2ESM_EENS_4gemm15EpilogueDefaultEEEEEvvEEEEvNT_6ParamsE)
        /*0020*/ 	.word	0x00000000
.L_16:


//--------------------- .nv.compat                --------------------------
	.section	.nv.compat,"",@"SHT_CUDA_COMPAT_INFO"
	.align	4
        /*0000*/ 	.byte	0x02, 0x09, 0x01, 0x00, 0x02, 0x02, 0x04, 0x00, 0x02, 0x05, 0x05, 0x00, 0x03, 0x07, 0x01, 0x01
        /*0010*/ 	.byte	0x02, 0x03, 0x01, 0x00, 0x02, 0x06, 0x01, 0x00, 0x04, 0x0b, 0x08, 0x00, 0x00, 0x00, 0x00, 0x00
        /*0020*/ 	.byte	0x00, 0x00, 0x00, 0x00


//--------------------- .nv.info._ZN7cutlass13device_kernelINS_4conv6kernel13ConvUniversalINS1_16ConvProblemShapeILNS1_8OperatorE0ELi3EEENS1_10collective14CollectiveConvINS1_46MainloopSm90TmaGmmaWarpSpecializedImplicitGemmILS5_0ELi18ELi3EN4cute5tupleIJNSA_1CILi1EEESD_SD_EEENS1_36KernelImplicitTmaWarpSpecializedSm90ELi1EEENSB_IJNSC_ILi64EEENSC_ILi128EEENSB_IJNSC_ILi32EEEEEEEEENS_10bfloat16_tESM_NSA_8TiledMMAINSA_8MMA_AtomIJNSA_4SM904GMMA28MMA_64x128x16_F32BF16BF16_SSILNSQ_5MajorE0ELSS_0ELNSQ_7ScaleInE1ELST_1EEEEEENSA_6LayoutISE_NSB_IJNSC_ILi0EEESX_SX_EEEEENSB_IJNSA_10UnderscoreES10_S10_EEEEENS7_6detail26Sm90ImplicitGemmTileTraitsINSA_20SM90_TMA_LOAD_IM2COLENSA_14ComposedLayoutINSA_7SwizzleILi2ELi4ELi3EEENSA_18smem_ptr_flag_bitsILi16EEENSW_INSB_IJNSB_IJNSC_ILi8EEES1B_EEENSB_IJSJ_SD_EEENSB_IJSD_NSC_ILi18EEEEEEEEENSB_IJNSB_IJSJ_NSC_ILi256EEEEEENSB_IJSD_SX_EEENSB_IJSX_NSC_ILi2048EEEEEEEEEEEEEvEENS14_INSA_13SM90_TMA_LOADENS16_IS18_S1A_NSW_INSB_IJNSB_IJS1B_NSC_ILi16EEEEEES1D_S1F_EEENSB_IJS1I_S1J_NSB_IJSX_NSC_ILi4096EEEEEEEEEEEEEvEEEENS_8epilogue10collective6detail29Sm90TmaWarpSpecializedAdapterINS22_15DefaultEpilogueISM_NSB_IJNSB_IJllllEEESD_SX_EEES27_NS21_6thread17LinearCombinationISM_Li1EffLNS28_9ScaleType4KindE0ELNS_15FloatRoundStyleE2ESM_EENS_4gemm15EpilogueDefaultEEEEEvvEEEEvNT_6ParamsE --------------------------
	.section	.nv.info._ZN7cutlass13device_kernelINS_4conv6kernel13ConvUniversalINS1_16ConvProblemShapeILNS1_8OperatorE0ELi3EEENS1_10collective14CollectiveConvINS1_46MainloopSm90TmaGmmaWarpSpecializedImplicitGemmILS5_0ELi18ELi3EN4cute5tupleIJNSA_1CILi1EEESD_SD_EEENS1_36KernelImplicitTmaWarpSpecializedSm90ELi1EEENSB_IJNSC_ILi64EEENSC_ILi128EEENSB_IJNSC_ILi32EEEEEEEEENS_10bfloat16_tESM_NSA_8TiledMMAINSA_8MMA_AtomIJNSA_4SM904GMMA28MMA_64x128x16_F32BF16BF16_SSILNSQ_5MajorE0ELSS_0ELNSQ_7ScaleInE1ELST_1EEEEEENSA_6LayoutISE_NSB_IJNSC_ILi0EEESX_SX_EEEEENSB_IJNSA_10UnderscoreES10_S10_EEEEENS7_6detail26Sm90ImplicitGemmTileTraitsINSA_20SM90_TMA_LOAD_IM2COLENSA_14ComposedLayoutINSA_7SwizzleILi2ELi4ELi3EEENSA_18smem_ptr_flag_bitsILi16EEENSW_INSB_IJNSB_IJNSC_ILi8EEES1B_EEENSB_IJSJ_SD_EEENSB_IJSD_NSC_ILi18EEEEEEEEENSB_IJNSB_IJSJ_NSC_ILi256EEEEEENSB_IJSD_SX_EEENSB_IJSX_NSC_ILi2048EEEEEEEEEEEEEvEENS14_INSA_13SM90_TMA_LOADENS16_IS18_S1A_NSW_INSB_IJNSB_IJS1B_NSC_ILi16EEEEEES1D_S1F_EEENSB_IJS1I_S1J_NSB_IJSX_NSC_ILi4096EEEEEEEEEEEEEvEEEENS_8epilogue10collective6detail29Sm90TmaWarpSpecializedAdapterINS22_15DefaultEpilogueISM_NSB_IJNSB_IJllllEEESD_SX_EEES27_NS21_6thread17LinearCombinationISM_Li1EffLNS28_9ScaleType4KindE0ELNS_15FloatRoundStyleE2ESM_EENS_4gemm15EpilogueDefaultEEEEEvvEEEEvNT_6ParamsE,"",@"SHT_CUDA_INFO"
	.sectionflags	@""
	.align	4


	//----- nvinfo : EIATTR_CUDA_API_VERSION
	.align		4
        /*0000*/ 	.byte	0x04, 0x37
        /*0002*/ 	.short	(.L_18 - .L_17)
.L_17:
        /*0004*/ 	.word	0x00000082


	//----- nvinfo : EIATTR_KPARAM_INFO
	.align		4
.L_18:
        /*0008*/ 	.byte	0x04, 0x17
        /*000a*/ 	.short	(.L_20 - .L_19)
.L_19:
        /*000c*/ 	.word	0x00000000
        /*0010*/ 	.short	0x0000
        /*0012*/ 	.short	0x0070
        /*0014*/ 	.byte	0x00, 0xf0, 0x01, 0x10


	//----- nvinfo : EIATTR_SPARSE_MMA_MASK
	.align		4
.L_20:
        /*0018*/ 	.byte	0x03, 0x50
        /*001a*/ 	.short	0x0000


	//----- nvinfo : EIATTR_MAXREG_COUNT
	.align		4
        /*001c*/ 	.byte	0x03, 0x1b
        /*001e*/ 	.short	0x00ff


	//----- nvinfo : EIATTR_NUM_BARRIERS
	.align		4
        /*0020*/ 	.byte	0x02, 0x4c
        /*0022*/ 	.byte	0x01
	.zero		1


	//----- nvinfo : EIATTR_MERCURY_ISA_VERSION
	.align		4
        /*0024*/ 	.byte	0x03, 0x5f
        /*0026*/ 	.short	0x0101


	//----- nvinfo : EIATTR_COOP_GROUP_MASK_REGIDS
	.align		4
        /*0028*/ 	.byte	0x04, 0x29
        /*002a*/ 	.short	(.L_22 - .L_21)


	//   ....[0]....
.L_21:
        /*002c*/ 	.word	0xffffffff


	//   ....[1]....
        /*0030*/ 	.word	0xffffffff


	//   ....[2]....
        /*0034*/ 	.word	0xffffffff


	//----- nvinfo : EIATTR_COOP_GROUP_INSTR_OFFSETS
	.align		4
.L_22:
        /*0038*/ 	.byte	0x04, 0x28
        /*003a*/ 	.short	(.L_24 - .L_23)


	//   ....[0]....
.L_23:
        /*003c*/ 	.word	0x00000060


	//   ....[1]....
        /*0040*/ 	.word	0x00000070


	//   ....[2]....
        /*0044*/ 	.word	0x00000130


	//----- nvinfo : EIATTR_MBARRIER_INSTR_OFFSETS
	.align		4
.L_24:
        /*0048*/ 	.byte	0x04, 0x39
        /*004a*/ 	.short	(.L_26 - .L_25)


	//   ....[0]....
.L_25:
        /*004c*/ 	.word	0x00000270
        /*0050*/ 	.word	0x000000ff
        /*0054*/ 	.word	0x00036000
        /*0058*/ 	.short	0x0100
        /*005a*/ 	.byte	0x08
	.zero		1


	//   ....[1]....
        /*005c*/ 	.word	0x00000280
        /*0060*/ 	.word	0x000000ff
        /*0064*/ 	.word	0x00036090
        /*0068*/ 	.short	0x0100
        /*006a*/ 	.byte	0x08
	.zero		1


	//   ....[2]....
        /*006c*/ 	.word	0x00000290
        /*0070*/ 	.word	0x000000ff
        /*0074*/ 	.word	0x00036008
        /*0078*/ 	.short	0x0100
        /*007a*/ 	.byte	0x08
	.zero		1


	//   ....[3]....
        /*007c*/ 	.word	0x000002a0
        /*0080*/ 	.word	0x000000ff
        /*0084*/ 	.word	0x00036098
        /*0088*/ 	.short	0x0100
        /*008a*/ 	.byte	0x08
	.zero		1


	//   ....[4]....
        /*008c*/ 	.word	0x000002b0
        /*0090*/ 	.word	0x000000ff
        /*0094*/ 	.word	0x00036010
        /*0098*/ 	.short	0x0100
        /*009a*/ 	.byte	0x08
	.zero		1


	//   ....[5]....
        /*009c*/ 	.word	0x000002c0
        /*00a0*/ 	.word	0x000000ff
        /*00a4*/ 	.word	0x000360a0
        /*00a8*/ 	.short	0x0100
        /*00aa*/ 	.byte	0x08
	.zero		1


	//   ....[6]....
        /*00ac*/ 	.word	0x000002d0
        /*00b0*/ 	.word	0x000000ff
        /*00b4*/ 	.word	0x00036018
        /*00b8*/ 	.short	0x0100
        /*00ba*/ 	.byte	0x08
	.zero		1


	//   ....[7]....
        /*00bc*/ 	.word	0x000002e0
        /*00c0*/ 	.word	0x000000ff
        /*00c4*/ 	.word	0x000360a8
        /*00c8*/ 	.short	0x0100
        /*00ca*/ 	.byte	0x08
	.zero		1


	//   ....[8]....
        /*00cc*/ 	.word	0x000002f0
        /*00d0*/ 	.word	0x000000ff
        /*00d4*/ 	.word	0x00036020
        /*00d8*/ 	.short	0x0100
        /*00da*/ 	.byte	0x08
	.zero		1


	//   ....[9]....
        /*00dc*/ 	.word	0x00000300
        /*00e0*/ 	.word	0x000000ff
        /*00e4*/ 	.word	0x000360b0
        /*00e8*/ 	.short	0x0100
        /*00ea*/ 	.byte	0x08
	.zero		1


	//   ....[10]....
        /*00ec*/ 	.word	0x00000310
        /*00f0*/ 	.word	0x000000ff
        /*00f4*/ 	.word	0x00036028
        /*00f8*/ 	.short	0x0100
        /*00fa*/ 	.byte	0x08
	.zero		1


	//   ....[11]....
        /*00fc*/ 	.word	0x00000320
        /*0100*/ 	.word	0x000000ff
        /*0104*/ 	.word	0x000360b8
        /*0108*/ 	.short	0x0100
        /*010a*/ 	.byte	0x08
	.zero		1


	//   ....[12]....
        /*010c*/ 	.word	0x00000330
        /*0110*/ 	.word	0x000000ff
        /*0114*/ 	.word	0x00036030
        /*0118*/ 	.short	0x0100
        /*011a*/ 	.byte	0x08
	.zero		1


	//   ....[13]....
        /*011c*/ 	.word	0x00000340
        /*0120*/ 	.word	0x000000ff
        /*0124*/ 	.word	0x000360c0
        /*0128*/ 	.short	0x0100
        /*012a*/ 	.byte	0x08
	.zero		1


	//   ....[14]....
        /*012c*/ 	.word	0x00000350
        /*0130*/ 	.word	0x000000ff
        /*0134*/ 	.word	0x00036038
        /*0138*/ 	.short	0x0100
        /*013a*/ 	.byte	0x08
	.zero		1


	//   ....[15]....
        /*013c*/ 	.word	0x00000360
        /*0140*/ 	.word	0x000000ff
        /*0144*/ 	.word	0x000360c8
        /*0148*/ 	.short	0x0100
        /*014a*/ 	.byte	0x08
	.zero		1


	//   ....[16]....
        /*014c*/ 	.word	0x00000370
        /*0150*/ 	.word	0x000000ff
        /*0154*/ 	.word	0x00036040
        /*0158*/ 	.short	0x0100
        /*015a*/ 	.byte	0x08
	.zero		1


	//   ....[17]....
        /*015c*/ 	.word	0x00000380
        /*0160*/ 	.word	0x000000ff
        /*0164*/ 	.word	0x000360d0
        /*0168*/ 	.short	0x0100
        /*016a*/ 	.byte	0x08
	.zero		1


	//   ....[18]....
        /*016c*/ 	.word	0x00000390
        /*0170*/ 	.word	0x000000ff
        /*0174*/ 	.word	0x00036048
        /*0178*/ 	.short	0x0100
        /*017a*/ 	.byte	0x08
	.zero		1


	//   ....[19]....
        /*017c*/ 	.word	0x000003a0
        /*0180*/ 	.word	0x000000ff
        /*0184*/ 	.word	0x000360d8
        /*0188*/ 	.short	0x0100
        /*018a*/ 	.byte	0x08
	.zero		1


	//   ....[20]....
        /*018c*/ 	.word	0x000003b0
        /*0190*/ 	.word	0x000000ff
        /*0194*/ 	.word	0x00036050
        /*0198*/ 	.short	0x0100
        /*019a*/ 	.byte	0x08
	.zero		1


	//   ....[21]....
        /*019c*/ 	.word	0x000003c0
        /*01a0*/ 	.word	0x000000ff
        /*01a4*/ 	.word	0x000360e0
        /*01a8*/ 	.short	0x0100
        /*01aa*/ 	.byte	0x08
	.zero		1


	//   ....[22]....
        /*01ac*/ 	.word	0x000003d0
        /*01b0*/ 	.word	0x000000ff
        /*01b4*/ 	.word	0x00036058
        /*01b8*/ 	.short	0x0100
        /*01ba*/ 	.byte	0x08
	.zero		1


	//   ....[23]....
        /*01bc*/ 	.word	0x000003e0
        /*01c0*/ 	.word	0x000000ff
        /*01c4*/ 	.word	0x000360e8
        /*01c8*/ 	.short	0x0100
        /*01ca*/ 	.byte	0x08
	.zero		1


	//   ....[24]....
        /*01cc*/ 	.word	0x000003f0
        /*01d0*/ 	.word	0x000000ff
        /*01d4*/ 	.word	0x00036060
        /*01d8*/ 	.short	0x0100
        /*01da*/ 	.byte	0x08
	.zero		1


	//   ....[25]....
        /*01dc*/ 	.word	0x00000400
        /*01e0*/ 	.word	0x000000ff
        /*01e4*/ 	.word	0x000360f0
        /*01e8*/ 	.short	0x0100
        /*01ea*/ 	.byte	0x08
	.zero		1


	//   ....[26]....
        /*01ec*/ 	.word	0x00000410
        /*01f0*/ 	.word	0x000000ff
        /*01f4*/ 	.word	0x00036068
        /*01f8*/ 	.short	0x0100
        /*01fa*/ 	.byte	0x08
	.zero		1


	//   ....[27]....
        /*01fc*/ 	.word	0x00000420
        /*0200*/ 	.word	0x000000ff
        /*0204*/ 	.word	0x000360f8
        /*0208*/ 	.short	0x0100
        /*020a*/ 	.byte	0x08
	.zero		1


	//   ....[28]....
        /*020c*/ 	.word	0x00000430
        /*0210*/ 	.word	0x000000ff
        /*0214*/ 	.word	0x00036070
        /*0218*/ 	.short	0x0100
        /*021a*/ 	.byte	0x08
	.zero		1


	//   ....[29]....
        /*021c*/ 	.word	0x00000440
        /*0220*/ 	.word	0x000000ff
        /*0224*/ 	.word	0x00036100
        /*0228*/ 	.short	0x0100
        /*022a*/ 	.byte	0x08
	.zero		1


	//   ....[30]....
        /*022c*/ 	.word	0x00000450
        /*0230*/ 	.word	0x000000ff
        /*0234*/ 	.word	0x00036078
        /*0238*/ 	.short	0x0100
        /*023a*/ 	.byte	0x08
	.zero		1


	//   ....[31]....
        /*023c*/ 	.word	0x00000460
        /*0240*/ 	.word	0x000000ff
        /*0244*/ 	.word	0x00036108
        /*0248*/ 	.short	0x0100
        /*024a*/ 	.byte	0x08
	.zero		1


	//   ....[32]....
        /*024c*/ 	.word	0x00000470
        /*0250*/ 	.word	0x000000ff
        /*0254*/ 	.word	0x00036080
        /*0258*/ 	.short	0x0100
        /*025a*/ 	.byte	0x08
	.zero		1


	//   ....[33]....
        /*025c*/ 	.word	0x00000480
        /*0260*/ 	.word	0x000000ff
        /*0264*/ 	.word	0x00036110
        /*0268*/ 	.short	0x0100
        /*026a*/ 	.byte	0x08
	.zero		1


	//   ....[34]....
        /*026c*/ 	.word	0x00000490
        /*0270*/ 	.word	0x000000ff
        /*0274*/ 	.word	0x00036088
        /*0278*/ 	.short	0x0100
        /*027a*/ 	.byte	0x08
	.zero		1


	//   ....[35]....
        /*027c*/ 	.word	0x000004a0
        /*0280*/ 	.word	0x000000ff
        /*0284*/ 	.word	0x00036118
        /*0288*/ 	.short	0x0100
        /*028a*/ 	.byte	0x08
	.zero		1


	//   ....[36]....
        /*028c*/ 	.word	0x00000b70
        /*0290*/ 	.word	0x00000006
        /*0294*/ 	.word	0x00036000
        /*0298*/ 	.short	0x010a
        /*029a*/ 	.byte	0x3f
	.zero		1


	//   ....[37]....
        /*029c*/ 	.word	0x00000e50
        /*02a0*/ 	.word	0x00000008
        /*02a4*/ 	.word	0x00036000
        /*02a8*/ 	.short	0x010a
        /*02aa*/ 	.byte	0x3f
	.zero		1


	//   ....[38]....
        /*02ac*/ 	.word	0x00000fb0
        /*02b0*/ 	.word	0x000000ff
        /*02b4*/ 	.word	0x00000000
        /*02b8*/ 	.short	0x0101
        /*02ba*/ 	.byte	0x06
	.zero		1


	//   ....[39]....
        /*02bc*/ 	.word	0x000011b0
        /*02c0*/ 	.word	0x00000006
        /*02c4*/ 	.word	0x00000000
        /*02c8*/ 	.short	0x0101
        /*02ca*/ 	.byte	0x3f
	.zero		1


	//   ....[40]....
        /*02cc*/ 	.word	0x00005d40
        /*02d0*/ 	.word	0x00000011
        /*02d4*/ 	.word	0x00036090
        /*02d8*/ 	.short	0x010a
        /*02da*/ 	.byte	0x3f
	.zero		1


	//   ....[41]....
        /*02dc*/ 	.word	0x00006530
        /*02e0*/ 	.word	0x00000002
        /*02e4*/ 	.word	0x00000000
        /*02e8*/ 	.short	0x010a
        /*02ea*/ 	.byte	0x3f
	.zero		1


	//   ....[42]....
        /*02ec*/ 	.word	0x000065e0
        /*02f0*/ 	.word	0x00000002
        /*02f4*/ 	.word	0x00000000
        /*02f8*/ 	.short	0x010a
        /*02fa*/ 	.byte	0x3f
	.zero		1


	//   ....[43]....
        /*02fc*/ 	.word	0x00006690
        /*0300*/ 	.word	0x00000002
        /*0304*/ 	.word	0x00000000
        /*0308*/ 	.short	0x010a
        /*030a*/ 	.byte	0x3f
	.zero		1


	//   ....[44]....
        /*030c*/ 	.word	0x00006740
        /*0310*/ 	.word	0x00000002
        /*0314*/ 	.word	0x00000000
        /*0318*/ 	.short	0x010a
        /*031a*/ 	.byte	0x3f
	.zero		1


	//   ....[45]....
        /*031c*/ 	.word	0x000067f0
        /*0320*/ 	.word	0x00000002
        /*0324*/ 	.word	0x00000000
        /*0328*/ 	.short	0x010a
        /*032a*/ 	.byte	0x3f
	.zero		1


	//   ....[46]....
        /*032c*/ 	.word	0x000068a0
        /*0330*/ 	.word	0x00000002
        /*0334*/ 	.word	0x00000000
        /*0338*/ 	.short	0x010a
        /*033a*/ 	.byte	0x3f
	.zero		1


	//   ....[47]....
        /*033c*/ 	.word	0x00006950
        /*0340*/ 	.word	0x00000002
        /*0344*/ 	.word	0x00000000
        /*0348*/ 	.short	0x010a
        /*034a*/ 	.byte	0x3f
	.zero		1


	//   ....[48]....
        /*034c*/ 	.word	0x00006a00
        /*0350*/ 	.word	0x00000002
        /*0354*/ 	.word	0x00000000
        /*0358*/ 	.short	0x010a
        /*035a*/ 	.byte	0x3f
	.zero		1


	//   ....[49]....
        /*035c*/ 	.word	0x00006ab0
        /*0360*/ 	.word	0x00000002
        /*0364*/ 	.word	0x00000000
        /*0368*/ 	.short	0x010a
        /*036a*/ 	.byte	0x3f
	.zero		1


	//   ....[50]....
        /*036c*/ 	.word	0x00006b60
        /*0370*/ 	.word	0x00000002
        /*0374*/ 	.word	0x00000000
        /*0378*/ 	.short	0x010a
        /*037a*/ 	.byte	0x3f
	.zero		1


	//   ....[51]....
        /*037c*/ 	.word	0x00006c10
        /*0380*/ 	.word	0x00000002
        /*0384*/ 	.word	0x00000000
        /*0388*/ 	.short	0x010a
        /*038a*/ 	.byte	0x3f
	.zero		1


	//   ....[52]....
        /*038c*/ 	.word	0x00006cc0
        /*0390*/ 	.word	0x00000002
        /*0394*/ 	.word	0x00000000
        /*0398*/ 	.short	0x010a
        /*039a*/ 	.byte	0x3f
	.zero		1


	//   ....[53]....
        /*039c*/ 	.word	0x00006d70
        /*03a0*/ 	.word	0x00000002
        /*03a4*/ 	.word	0x00000000
        /*03a8*/ 	.short	0x010a
        /*03aa*/ 	.byte	0x3f
	.zero		1


	//   ....[54]....
        /*03ac*/ 	.word	0x00006e20
        /*03b0*/ 	.word	0x00000002
        /*03b4*/ 	.word	0x00000000
        /*03b8*/ 	.short	0x010a
        /*03ba*/ 	.byte	0x3f
	.zero		1


	//   ....[55]....
        /*03bc*/ 	.word	0x00006ed0
        /*03c0*/ 	.word	0x00000002
        /*03c4*/ 	.word	0x00000000
        /*03c8*/ 	.short	0x010a
        /*03ca*/ 	.byte	0x3f
	.zero		1


	//   ....[56]....
        /*03cc*/ 	.word	0x00006f80
        /*03d0*/ 	.word	0x00000002
        /*03d4*/ 	.word	0x00000000
        /*03d8*/ 	.short	0x010a
        /*03da*/ 	.byte	0x3f
	.zero		1


	//   ....[57]....
        /*03dc*/ 	.word	0x00007030
        /*03e0*/ 	.word	0x00000002
        /*03e4*/ 	.word	0x00000000
        /*03e8*/ 	.short	0x010a
        /*03ea*/ 	.byte	0x3f
	.zero		1


	//   ....[58]....
        /*03ec*/ 	.word	0x000070e0
        /*03f0*/ 	.word	0x00000003
        /*03f4*/ 	.word	0x00000000
        /*03f8*/ 	.short	0x010a
        /*03fa*/ 	.byte	0x3f
	.zero		1


	//----- nvinfo : EIATTR_NUM_MBARRIERS
	.align		4
.L_26:
        /*03fc*/ 	.byte	0x03, 0x38
        /*03fe*/ 	.short	0x0024


	//----- nvinfo : EIATTR_EXIT_INSTR_OFFSETS
	.align		4
        /*0400*/ 	.byte	0x04, 0x1c
        /*0402*/ 	.short	(.L_28 - .L_27)


	//   ....[0]....
.L_27:
        /*0404*/ 	.word	0x000008a0


	//   ....[1]....
        /*0408*/ 	.word	0x00001300


	//   ....[2]....
        /*040c*/ 	.word	0x00004460


	//   ....[3]....
        /*0410*/ 	.word	0x00004490


	//   ....[4]....
        /*0414*/ 	.word	0x00005b00


	//   ....[5]....
        /*0418*/ 	.word	0x00005b30


	//   ....[6]....
        /*041c*/ 	.word	0x00005b50


	//   ....[7]....
        /*0420*/ 	.word	0x00006420


	//   ....[8]....
        /*0424*/ 	.word	0x00007110


	//----- nvinfo : EIATTR_MAX_THREADS
	.align		4
.L_28:
        /*0428*/ 	.byte	0x04, 0x05
        /*042a*/ 	.short	(.L_30 - .L_29)
.L_29:
        /*042c*/ 	.word	0x00000100
        /*0430*/ 	.word	0x00000001
        /*0434*/ 	.word	0x00000001


	//----- nvinfo : EIATTR_CRS_STACK_SIZE
	.align		4
.L_30:
        /*0438*/ 	.byte	0x04, 0x1e
        /*043a*/ 	.short	(.L_32 - .L_31)
.L_31:
        /*043c*/ 	.word	0x00000000


	//----- nvinfo : EIATTR_CBANK_PARAM_SIZE
	.align		4
.L_32:
        /*0440*/ 	.byte	0x03, 0x19
        /*0442*/ 	.short	0x0470


	//----- nvinfo : EIATTR_PARAM_CBANK
	.align		4
        /*0444*/ 	.byte	0x04, 0x0a
        /*0446*/ 	.short	(.L_34 - .L_33)
	.align		4
.L_33:
        /*0448*/ 	.word	index@(.nv.constant0._ZN7cutlass13device_kernelINS_4conv6kernel13ConvUniversalINS1_16ConvProblemShapeILNS1_8OperatorE0ELi3EEENS1_10collective14CollectiveConvINS1_46MainloopSm90TmaGmmaWarpSpecializedImplicitGemmILS5_0ELi18ELi3EN4cute5tupleIJNSA_1CILi1EEESD_SD_EEENS1_36KernelImplicitTmaWarpSpecializedSm90ELi1EEENSB_IJNSC_ILi64EEENSC_ILi128EEENSB_IJNSC_ILi32EEEEEEEEENS_10bfloat16_tESM_NSA_8TiledMMAINSA_8MMA_AtomIJNSA_4SM904GMMA28MMA_64x128x16_F32BF16BF16_SSILNSQ_5MajorE0ELSS_0ELNSQ_7ScaleInE1ELST_1EEEEEENSA_6LayoutISE_NSB_IJNSC_ILi0EEESX_SX_EEEEENSB_IJNSA_10UnderscoreES10_S10_EEEEENS7_6detail26Sm90ImplicitGemmTileTraitsINSA_20SM90_TMA_LOAD_IM2COLENSA_14ComposedLayoutINSA_7SwizzleILi2ELi4ELi3EEENSA_18smem_ptr_flag_bitsILi16EEENSW_INSB_IJNSB_IJNSC_ILi8EEES1B_EEENSB_IJSJ_SD_EEENSB_IJSD_NSC_ILi18EEEEEEEEENSB_IJNSB_IJSJ_NSC_ILi256EEEEEENSB_IJSD_SX_EEENSB_IJSX_NSC_ILi2048EEEEEEEEEEEEEvEENS14_INSA_13SM90_TMA_LOADENS16_IS18_S1A_NSW_INSB_IJNSB_IJS1B_NSC_ILi16EEEEEES1D_S1F_EEENSB_IJS1I_S1J_NSB_IJSX_NSC_ILi4096EEEEEEEEEEEEEvEEEENS_8epilogue10collective6detail29Sm90TmaWarpSpecializedAdapterINS22_15DefaultEpilogueISM_NSB_IJNSB_IJllllEEESD_SX_EEES27_NS21_6thread17LinearCombinationISM_Li1EffLNS28_9ScaleType4KindE0ELNS_15FloatRoundStyleE2ESM_EENS_4gemm15EpilogueDefaultEEEEEvvEEEEvNT_6ParamsE)
        /*044c*/ 	.short	0x0210
        /*044e*/ 	.short	0x0470


	//----- nvinfo : EIATTR_SW_WAR
	.align		4
.L_34:
        /*0450*/ 	.byte	0x04, 0x36
        /*0452*/ 	.short	(.L_36 - .L_35)
.L_35:
        /*0454*/ 	.word	0x00000008
.L_36:


//--------------------- .nv.callgraph             --------------------------
	.section	.nv.callgraph,"",@"SHT_CUDA_CALLGRAPH"
	.align	4
	.sectionentsize	8
	.align		4
        /*0000*/ 	.word	0x00000000
	.align		4
        /*0004*/ 	.word	0xffffffff
	.align		4
        /*0008*/ 	.word	0x00000000
	.align		4
        /*000c*/ 	.word	0xfffffffe
	.align		4
        /*0010*/ 	.word	0x00000000
	.align		4
        /*0014*/ 	.word	0xfffffffd
	.align		4
        /*0018*/ 	.word	0x00000000
	.align		4
        /*001c*/ 	.word	0xfffffffc


//--------------------- .nv.constant4             --------------------------
	.section	.nv.constant4,"a",@progbits
	.align	8
	.align		8
.nv.constant4:
        /*0000*/ 	.dword	_ZN39_INTERNAL_d3095bb2_4_k_cu_66ab8a6d_27944cuda3std3__45__cpo5beginE
	.align		8
        /*0008*/ 	.dword	_ZN39_INTERNAL_d3095bb2_4_k_cu_66ab8a6d_27944cuda3std3__45__cpo3endE
	.align		8
        /*0010*/ 	.dword	_ZN39_INTERNAL_d3095bb2_4_k_cu_66ab8a6d_27944cuda3std3__45__cpo6cbeginE
	.align		8
        /*0018*/ 	.dword	_ZN39_INTERNAL_d3095bb2_4_k_cu_66ab8a6d_27944cuda3std3__45__cpo4cendE
	.align		8
        /*0020*/ 	.dword	_ZN39_INTERNAL_d3095bb2_4_k_cu_66ab8a6d_27944cuda3std3__441_GLOBAL__N__d3095bb2_4_k_cu_66ab8a6d_27946ignoreE
	.align		8
        /*0028*/ 	.dword	_ZN39_INTERNAL_d3095bb2_4_k_cu_66ab8a6d_27944cuda3std3__419piecewise_constructE
	.align		8
        /*0030*/ 	.dword	_ZN39_INTERNAL_d3095bb2_4_k_cu_66ab8a6d_27944cuda3std3__48in_placeE
	.align		8
        /*0038*/ 	.dword	_ZN39_INTERNAL_d3095bb2_4_k_cu_66ab8a6d_27944cuda3std6ranges3__45__cpo4swapE
	.align		8
        /*0040*/ 	.dword	_ZN39_INTERNAL_d3095bb2_4_k_cu_66ab8a6d_27944cuda3std6ranges3__45__cpo9iter_moveE
	.align		8
        /*0048*/ 	.dword	_ZN39_INTERNAL_d3095bb2_4_k_cu_66ab8a6d_27944cute7productE
	.align		8
        /*0050*/ 	.dword	_ZN39_INTERNAL_d3095bb2_4_k_cu_66ab8a6d_27944cute1_E


//--------------------- .text._ZN7cutlass13device_kernelINS_4conv6kernel13ConvUniversalINS1_16ConvProblemShapeILNS1_8OperatorE0ELi3EEENS1_10collective14CollectiveConvINS1_46MainloopSm90TmaGmmaWarpSpecializedImplicitGemmILS5_0ELi18ELi3EN4cute5tupleIJNSA_1CILi1EEESD_SD_EEENS1_36KernelImplicitTmaWarpSpecializedSm90ELi1EEENSB_IJNSC_ILi64EEENSC_ILi128EEENSB_IJNSC_ILi32EEEEEEEEENS_10bfloat16_tESM_NSA_8TiledMMAINSA_8MMA_AtomIJNSA_4SM904GMMA28MMA_64x128x16_F32BF16BF16_SSILNSQ_5MajorE0ELSS_0ELNSQ_7ScaleInE1ELST_1EEEEEENSA_6LayoutISE_NSB_IJNSC_ILi0EEESX_SX_EEEEENSB_IJNSA_10UnderscoreES10_S10_EEEEENS7_6detail26Sm90ImplicitGemmTileTraitsINSA_20SM90_TMA_LOAD_IM2COLENSA_14ComposedLayoutINSA_7SwizzleILi2ELi4ELi3EEENSA_18smem_ptr_flag_bitsILi16EEENSW_INSB_IJNSB_IJNSC_ILi8EEES1B_EEENSB_IJSJ_SD_EEENSB_IJSD_NSC_ILi18EEEEEEEEENSB_IJNSB_IJSJ_NSC_ILi256EEEEEENSB_IJSD_SX_EEENSB_IJSX_NSC_ILi2048EEEEEEEEEEEEEvEENS14_INSA_13SM90_TMA_LOADENS16_IS18_S1A_NSW_INSB_IJNSB_IJS1B_NSC_ILi16EEEEEES1D_S1F_EEENSB_IJS1I_S1J_NSB_IJSX_NSC_ILi4096EEEEEEEEEEEEEvEEEENS_8epilogue10collective6detail29Sm90TmaWarpSpecializedAdapterINS22_15DefaultEpilogueISM_NSB_IJNSB_IJllllEEESD_SX_EEES27_NS21_6thread17LinearCombinationISM_Li1EffLNS28_9ScaleType4KindE0ELNS_15FloatRoundStyleE2ESM_EENS_4gemm15EpilogueDefaultEEEEEvvEEEEvNT_6ParamsE --------------------------
	.section	.text._ZN7cutlass13device_kernelINS_4conv6kernel13ConvUniversalINS1_16ConvProblemShapeILNS1_8OperatorE0ELi3EEENS1_10collective14CollectiveConvINS1_46MainloopSm90TmaGmmaWarpSpecializedImplicitGemmILS5_0ELi18ELi3EN4cute5tupleIJNSA_1CILi1EEESD_SD_EEENS1_36KernelImplicitTmaWarpSpecializedSm90ELi1EEENSB_IJNSC_ILi64EEENSC_ILi128EEENSB_IJNSC_ILi32EEEEEEEEENS_10bfloat16_tESM_NSA_8TiledMMAINSA_8MMA_AtomIJNSA_4SM904GMMA28MMA_64x128x16_F32BF16BF16_SSILNSQ_5MajorE0ELSS_0ELNSQ_7ScaleInE1ELST_1EEEEEENSA_6LayoutISE_NSB_IJNSC_ILi0EEESX_SX_EEEEENSB_IJNSA_10UnderscoreES10_S10_EEEEENS7_6detail26Sm90ImplicitGemmTileTraitsINSA_20SM90_TMA_LOAD_IM2COLENSA_14ComposedLayoutINSA_7SwizzleILi2ELi4ELi3EEENSA_18smem_ptr_flag_bitsILi16EEENSW_INSB_IJNSB_IJNSC_ILi8EEES1B_EEENSB_IJSJ_SD_EEENSB_IJSD_NSC_ILi18EEEEEEEEENSB_IJNSB_IJSJ_NSC_ILi256EEEEEENSB_IJSD_SX_EEENSB_IJSX_NSC_ILi2048EEEEEEEEEEEEEvEENS14_INSA_13SM90_TMA_LOADENS16_IS18_S1A_NSW_INSB_IJNSB_IJS1B_NSC_ILi16EEEEEES1D_S1F_EEENSB_IJS1I_S1J_NSB_IJSX_NSC_ILi4096EEEEEEEEEEEEEvEEEENS_8epilogue10collective6detail29Sm90TmaWarpSpecializedAdapterINS22_15DefaultEpilogueISM_NSB_IJNSB_IJllllEEESD_SX_EEES27_NS21_6thread17LinearCombinationISM_Li1EffLNS28_9ScaleType4KindE0ELNS_15FloatRoundStyleE2ESM_EENS_4gemm15EpilogueDefaultEEEEEvvEEEEvNT_6ParamsE,"ax",@progbits
	.align	128
.text._ZN7cutlass13device_kernelINS_4conv6kernel13ConvUniversalINS1_16ConvProblemShapeILNS1_8OperatorE0ELi3EEENS1_10collective14CollectiveConvINS1_46MainloopSm90TmaGmmaWarpSpecializedImplicitGemmILS5_0ELi18ELi3EN4cute5tupleIJNSA_1CILi1EEESD_SD_EEENS1_36KernelImplicitTmaWarpSpecializedSm90ELi1EEENSB_IJNSC_ILi64EEENSC_ILi128EEENSB_IJNSC_ILi32EEEEEEEEENS_10bfloat16_tESM_NSA_8TiledMMAINSA_8MMA_AtomIJNSA_4SM904GMMA28MMA_64x128x16_F32BF16BF16_SSILNSQ_5MajorE0ELSS_0ELNSQ_7ScaleInE1ELST_1EEEEEENSA_6LayoutISE_NSB_IJNSC_ILi0EEESX_SX_EEEEENSB_IJNSA_10UnderscoreES10_S10_EEEEENS7_6detail26Sm90ImplicitGemmTileTraitsINSA_20SM90_TMA_LOAD_IM2COLENSA_14ComposedLayoutINSA_7SwizzleILi2ELi4ELi3EEENSA_18smem_ptr_flag_bitsILi16EEENSW_INSB_IJNSB_IJNSC_ILi8EEES1B_EEENSB_IJSJ_SD_EEENSB_IJSD_NSC_ILi18EEEEEEEEENSB_IJNSB_IJSJ_NSC_ILi256EEEEEENSB_IJSD_SX_EEENSB_IJSX_NSC_ILi2048EEEEEEEEEEEEEvEENS14_INSA_13SM90_TMA_LOADENS16_IS18_S1A_NSW_INSB_IJNSB_IJS1B_NSC_ILi16EEEEEES1D_S1F_EEENSB_IJS1I_S1J_NSB_IJSX_NSC_ILi4096EEEEEEEEEEEEEvEEEENS_8epilogue10collective6detail29Sm90TmaWarpSpecializedAdapterINS22_15DefaultEpilogueISM_NSB_IJNSB_IJllllEEESD_SX_EEES27_NS21_6thread17LinearCombinationISM_Li1EffLNS28_9ScaleType4KindE0ELNS_15FloatRoundStyleE2ESM_EENS_4gemm15EpilogueDefaultEEEEEvvEEEEvNT_6ParamsE:
        .type           _ZN7cutlass13device_kernelINS_4conv6kernel13ConvUniversalINS1_16ConvProblemShapeILNS1_8OperatorE0ELi3EEENS1_10collective14CollectiveConvINS1_46MainloopSm90TmaGmmaWarpSpecializedImplicitGemmILS5_0ELi18ELi3EN4cute5tupleIJNSA_1CILi1EEESD_SD_EEENS1_36KernelImplicitTmaWarpSpecializedSm90ELi1EEENSB_IJNSC_ILi64EEENSC_ILi128EEENSB_IJNSC_ILi32EEEEEEEEENS_10bfloat16_tESM_NSA_8TiledMMAINSA_8MMA_AtomIJNSA_4SM904GMMA28MMA_64x128x16_F32BF16BF16_SSILNSQ_5MajorE0ELSS_0ELNSQ_7ScaleInE1ELST_1EEEEEENSA_6LayoutISE_NSB_IJNSC_ILi0EEESX_SX_EEEEENSB_IJNSA_10UnderscoreES10_S10_EEEEENS7_6detail26Sm90ImplicitGemmTileTraitsINSA_20SM90_TMA_LOAD_IM2COLENSA_14ComposedLayoutINSA_7SwizzleILi2ELi4ELi3EEENSA_18smem_ptr_flag_bitsILi16EEENSW_INSB_IJNSB_IJNSC_ILi8EEES1B_EEENSB_IJSJ_SD_EEENSB_IJSD_NSC_ILi18EEEEEEEEENSB_IJNSB_IJSJ_NSC_ILi256EEEEEENSB_IJSD_SX_EEENSB_IJSX_NSC_ILi2048EEEEEEEEEEEEEvEENS14_INSA_13SM90_TMA_LOADENS16_IS18_S1A_NSW_INSB_IJNSB_IJS1B_NSC_ILi16EEEEEES1D_S1F_EEENSB_IJS1I_S1J_NSB_IJSX_NSC_ILi4096EEEEEEEEEEEEEvEEEENS_8epilogue10collective6detail29Sm90TmaWarpSpecializedAdapterINS22_15DefaultEpilogueISM_NSB_IJNSB_IJllllEEESD_SX_EEES27_NS21_6thread17LinearCombinationISM_Li1EffLNS28_9ScaleType4KindE0ELNS_15FloatRoundStyleE2ESM_EENS_4gemm15EpilogueDefaultEEEEEvvEEEEvNT_6ParamsE,@function
        .size           _ZN7cutlass13device_kernelINS_4conv6kernel13ConvUniversalINS1_16ConvProblemShapeILNS1_8OperatorE0ELi3EEENS1_10collective14CollectiveConvINS1_46MainloopSm90TmaGmmaWarpSpecializedImplicitGemmILS5_0ELi18ELi3EN4cute5tupleIJNSA_1CILi1EEESD_SD_EEENS1_36KernelImplicitTmaWarpSpecializedSm90ELi1EEENSB_IJNSC_ILi64EEENSC_ILi128EEENSB_IJNSC_ILi32EEEEEEEEENS_10bfloat16_tESM_NSA_8TiledMMAINSA_8MMA_AtomIJNSA_4SM904GMMA28MMA_64x128x16_F32BF16BF16_SSILNSQ_5MajorE0ELSS_0ELNSQ_7ScaleInE1ELST_1EEEEEENSA_6LayoutISE_NSB_IJNSC_ILi0EEESX_SX_EEEEENSB_IJNSA_10UnderscoreES10_S10_EEEEENS7_6detail26Sm90ImplicitGemmTileTraitsINSA_20SM90_TMA_LOAD_IM2COLENSA_14ComposedLayoutINSA_7SwizzleILi2ELi4ELi3EEENSA_18smem_ptr_flag_bitsILi16EEENSW_INSB_IJNSB_IJNSC_ILi8EEES1B_EEENSB_IJSJ_SD_EEENSB_IJSD_NSC_ILi18EEEEEEEEENSB_IJNSB_IJSJ_NSC_ILi256EEEEEENSB_IJSD_SX_EEENSB_IJSX_NSC_ILi2048EEEEEEEEEEEEEvEENS14_INSA_13SM90_TMA_LOADENS16_IS18_S1A_NSW_INSB_IJNSB_IJS1B_NSC_ILi16EEEEEES1D_S1F_EEENSB_IJS1I_S1J_NSB_IJSX_NSC_ILi4096EEEEEEEEEEEEEvEEEENS_8epilogue10collective6detail29Sm90TmaWarpSpecializedAdapterINS22_15DefaultEpilogueISM_NSB_IJNSB_IJllllEEESD_SX_EEES27_NS21_6thread17LinearCombinationISM_Li1EffLNS28_9ScaleType4KindE0ELNS_15FloatRoundStyleE2ESM_EENS_4gemm15EpilogueDefaultEEEEEvvEEEEvNT_6ParamsE,(.L_x_172 - _ZN7cutlass13device_kernelINS_4conv6kernel13ConvUniversalINS1_16ConvProblemShapeILNS1_8OperatorE0ELi3EEENS1_10collective14CollectiveConvINS1_46MainloopSm90TmaGmmaWarpSpecializedImplicitGemmILS5_0ELi18ELi3EN4cute5tupleIJNSA_1CILi1EEESD_SD_EEENS1_36KernelImplicitTmaWarpSpecializedSm90ELi1EEENSB_IJNSC_ILi64EEENSC_ILi128EEENSB_IJNSC_ILi32EEEEEEEEENS_10bfloat16_tESM_NSA_8TiledMMAINSA_8MMA_AtomIJNSA_4SM904GMMA28MMA_64x128x16_F32BF16BF16_SSILNSQ_5MajorE0ELSS_0ELNSQ_7ScaleInE1ELST_1EEEEEENSA_6LayoutISE_NSB_IJNSC_ILi0EEESX_SX_EEEEENSB_IJNSA_10UnderscoreES10_S10_EEEEENS7_6detail26Sm90ImplicitGemmTileTraitsINSA_20SM90_TMA_LOAD_IM2COLENSA_14ComposedLayoutINSA_7SwizzleILi2ELi4ELi3EEENSA_18smem_ptr_flag_bitsILi16EEENSW_INSB_IJNSB_IJNSC_ILi8EEES1B_EEENSB_IJSJ_SD_EEENSB_IJSD_NSC_ILi18EEEEEEEEENSB_IJNSB_IJSJ_NSC_ILi256EEEEEENSB_IJSD_SX_EEENSB_IJSX_NSC_ILi2048EEEEEEEEEEEEEvEENS14_INSA_13SM90_TMA_LOADENS16_IS18_S1A_NSW_INSB_IJNSB_IJS1B_NSC_ILi16EEEEEES1D_S1F_EEENSB_IJS1I_S1J_NSB_IJSX_NSC_ILi4096EEEEEEEEEEEEEvEEEENS_8epilogue10collective6detail29Sm90TmaWarpSpecializedAdapterINS22_15DefaultEpilogueISM_NSB_IJNSB_IJllllEEESD_SX_EEES27_NS21_6thread17LinearCombinationISM_Li1EffLNS28_9ScaleType4KindE0ELNS_15FloatRoundStyleE2ESM_EENS_4gemm15EpilogueDefaultEEEEEvvEEEEvNT_6ParamsE)
        .other          _ZN7cutlass13device_kernelINS_4conv6kernel13ConvUniversalINS1_16ConvProblemShapeILNS1_8OperatorE0ELi3EEENS1_10collective14CollectiveConvINS1_46MainloopSm90TmaGmmaWarpSpecializedImplicitGemmILS5_0ELi18ELi3EN4cute5tupleIJNSA_1CILi1EEESD_SD_EEENS1_36KernelImplicitTmaWarpSpecializedSm90ELi1EEENSB_IJNSC_ILi64EEENSC_ILi128EEENSB_IJNSC_ILi32EEEEEEEEENS_10bfloat16_tESM_NSA_8TiledMMAINSA_8MMA_AtomIJNSA_4SM904GMMA28MMA_64x128x16_F32BF16BF16_SSILNSQ_5MajorE0ELSS_0ELNSQ_7ScaleInE1ELST_1EEEEEENSA_6LayoutISE_NSB_IJNSC_ILi0EEESX_SX_EEEEENSB_IJNSA_10UnderscoreES10_S10_EEEEENS7_6detail26Sm90ImplicitGemmTileTraitsINSA_20SM90_TMA_LOAD_IM2COLENSA_14ComposedLayoutINSA_7SwizzleILi2ELi4ELi3EEENSA_18smem_ptr_flag_bitsILi16EEENSW_INSB_IJNSB_IJNSC_ILi8EEES1B_EEENSB_IJSJ_SD_EEENSB_IJSD_NSC_ILi18EEEEEEEEENSB_IJNSB_IJSJ_NSC_ILi256EEEEEENSB_IJSD_SX_EEENSB_IJSX_NSC_ILi2048EEEEEEEEEEEEEvEENS14_INSA_13SM90_TMA_LOADENS16_IS18_S1A_NSW_INSB_IJNSB_IJS1B_NSC_ILi16EEEEEES1D_S1F_EEENSB_IJS1I_S1J_NSB_IJSX_NSC_ILi4096EEEEEEEEEEEEEvEEEENS_8epilogue10collective6detail29Sm90TmaWarpSpecializedAdapterINS22_15DefaultEpilogueISM_NSB_IJNSB_IJllllEEESD_SX_EEES27_NS21_6thread17LinearCombinationISM_Li1EffLNS28_9ScaleType4KindE0ELNS_15FloatRoundStyleE2ESM_EENS_4gemm15EpilogueDefaultEEEEEvvEEEEvNT_6ParamsE,@"STO_CUDA_ENTRY STV_DEFAULT"
_ZN7cutlass13device_kernelINS_4conv6kernel13ConvUniversalINS1_16ConvProblemShapeILNS1_8OperatorE0ELi3EEENS1_10collective14CollectiveConvINS1_46MainloopSm90TmaGmmaWarpSpecializedImplicitGemmILS5_0ELi18ELi3EN4cute5tupleIJNSA_1CILi1EEESD_SD_EEENS1_36KernelImplicitTmaWarpSpecializedSm90ELi1EEENSB_IJNSC_ILi64EEENSC_ILi128EEENSB_IJNSC_ILi32EEEEEEEEENS_10bfloat16_tESM_NSA_8TiledMMAINSA_8MMA_AtomIJNSA_4SM904GMMA28MMA_64x128x16_F32BF16BF16_SSILNSQ_5MajorE0ELSS_0ELNSQ_7ScaleInE1ELST_1EEEEEENSA_6LayoutISE_NSB_IJNSC_ILi0EEESX_SX_EEEEENSB_IJNSA_10UnderscoreES10_S10_EEEEENS7_6detail26Sm90ImplicitGemmTileTraitsINSA_20SM90_TMA_LOAD_IM2COLENSA_14ComposedLayoutINSA_7SwizzleILi2ELi4ELi3EEENSA_18smem_ptr_flag_bitsILi16EEENSW_INSB_IJNSB_IJNSC_ILi8EEES1B_EEENSB_IJSJ_SD_EEENSB_IJSD_NSC_ILi18EEEEEEEEENSB_IJNSB_IJSJ_NSC_ILi256EEEEEENSB_IJSD_SX_EEENSB_IJSX_NSC_ILi2048EEEEEEEEEEEEEvEENS14_INSA_13SM90_TMA_LOADENS16_IS18_S1A_NSW_INSB_IJNSB_IJS1B_NSC_ILi16EEEEEES1D_S1F_EEENSB_IJS1I_S1J_NSB_IJSX_NSC_ILi4096EEEEEEEEEEEEEvEEEENS_8epilogue10collective6detail29Sm90TmaWarpSpecializedAdapterINS22_15DefaultEpilogueISM_NSB_IJNSB_IJllllEEESD_SX_EEES27_NS21_6thread17LinearCombinationISM_Li1EffLNS28_9ScaleType4KindE0ELNS_15FloatRoundStyleE2ESM_EENS_4gemm15EpilogueDefaultEEEEEvvEEEEvNT_6ParamsE:
[----:B------:R-:W-:Y:S01]  /*0000*/  LDC R1, c[0x0][0x28] ;  /* 0x00000a00ff017b82 */ /* 0x000fe20000000800 */
[----:B------:R-:W0:Y:S01]  /*0010*/  S2R R8, SR_TID.X ;  /* 0x0000000000087919 */ /* 0x000e220000002100 */
[----:B------:R-:W-:Y:S01]  /*0020*/  ELECT P0, URZ, PT ;  /* 0x00000000003f782f */ /* 0x000fe20003800000 */
[----:B------:R-:W-:Y:S01]  /*0030*/  BSSY B0, `(.L_x_0) ;  /* 0x000000f000007945 */ /* 0x000fe20003800000 */
[--C-:B0-----:R-:W-:Y:S02]  /*0040*/  SHF.R.U32.HI R0, RZ, 0x5, R8.reuse ;  /* 0x00000005ff007819 */ /* 0x101fe40000011608 */
[----:B------:R-:W-:-:S03]  /*0050*/  SHF.R.U32.HI R3, RZ, 0x7, R8 ;  /* 0x00000007ff037819 */ /* 0x000fc60000011608 */
[----:B------:R-:W0:Y:S04]  /*0060*/  SHFL.IDX PT, R2, R0, RZ, 0x1f ;  /* 0x00001fff00027589 */ /* 0x000e2800000e0000 */
[----:B------:R1:W2:Y:S01]  /*0070*/  SHFL.IDX PT, R7, R3, RZ, 0x1f ;  /* 0x00001fff03077589 */ /* 0x0002a200000e0000 */
[----:B0-----:R-:W-:-:S13]  /*0080*/  ISETP.NE.OR P0, PT, R2, RZ, !P0 ;  /* 0x000000ff0200720c */ /* 0x001fda0004705670 */
[----:B-12---:R-:W-:Y:S05]  /*0090*/  @P0 BRA `(.L_x_1) ;  /* 0x0000000000200947 */ /* 0x006fea0003800000 */
[----:B------:R-:W-:Y:S02]  /*00a0*/  ULDC.64 UR4, c[0x0][0x198] ;  /* 0x0000660000047ab9 */ /* 0x000fe40000000a00 */
[----:B------:R-:W-:Y:S02]  /*00b0*/  UIADD3 UR6, UP0, UR4, 0xf0, URZ ;  /* 0x000000f004067890 */ /* 0x000fe4000ff1e03f */
[----:B------:R-:W-:Y:S02]  /*00c0*/  UIADD3 UR4, UP1, UR4, 0x270, URZ ;  /* 0x0000027004047890 */ /* 0x000fe4000ff3e03f */
[----:B------:R-:W-:Y:S02]  /*00d0*/  UIADD3.X UR7, URZ, UR5, URZ, UP0, !UPT ;  /* 0x000000053f077290 */ /* 0x000fe400087fe43f */
[----:B------:R-:W-:-:S07]  /*00e0*/  UIADD3.X UR5, URZ, UR5, URZ, UP1, !UPT ;  /* 0x000000053f057290 */ /* 0x000fce0008ffe43f */
[----:B------:R0:W-:Y:S02]  /*00f0*/  UTMACCTL.PF [UR6] ;  /* 0x00000000060079b9 */ /* 0x0001e40008040000 */
[----:B------:R0:W-:Y:S02]  /*0100*/  UTMACCTL.PF [UR4] ;  /* 0x00000000040079b9 */ /* 0x0001e40008040000 */
[----:B0-----:R-:W-:Y:S01]  /*0110*/  NOP ;  /* 0x0000000000007918 */ /* 0x001fe20000000000 */
.L_x_1:
[----:B------:R-:W-:Y:S05]  /*0120*/  BSYNC B0 ;  /* 0x0000000000007941 */ /* 0x000fea0003800000 */
.L_x_0:
[----:B------:R-:W0:Y:S01]  /*0130*/  SHFL.IDX PT, R0, R0, RZ, 0x1f ;  /* 0x00001fff00007589 */ /* 0x000e2200000e0000 */
[----:B------:R-:W-:-:S04]  /*0140*/  SHF.R.S32.HI R3, RZ, 0x1f, R2 ;  /* 0x0000001fff037819 */ /* 0x000fc80000011402 */
[----:B------:R-:W-:Y:S02]  /*0150*/  LEA.HI R3, R3, R2, RZ, 0x2 ;  /* 0x0000000203037211 */ /* 0x000fe400078f10ff */
[----:B0-----:R-:W-:-:S13]  /*0160*/  ISETP.NE.AND P0, PT, R0, RZ, PT ;  /* 0x000000ff0000720c */ /* 0x001fda0003f05270 */
[----:B------:R-:W-:Y:S05]  /*0170*/  @P0 BRA `(.L_x_2) ;  /* 0x0000000000d40947 */ /* 0x000fea0003800000 */
[----:B------:R-:W-:Y:S01]  /*0180*/  ELECT P0, URZ, PT ;  /* 0x00000000003f782f */ /* 0x000fe20003800000 */
[----:B------:R-:W-:-:S12]  /*0190*/  BSSY B0, `(.L_x_2) ;  /* 0x0000033000007945 */ /* 0x000fd80003800000 */
[----:B------:R-:W-:Y:S05]  /*01a0*/  @!P0 BRA `(.L_x_3) ;  /* 0x0000000000c48947 */ /* 0x000fea0003800000 */
[----:B------:R-:W0:Y:S01]  /*01b0*/  S2UR UR8, SR_CgaCtaId ;  /* 0x00000000000879c3 */ /* 0x000e220000008800 */
[----:B------:R-:W-:Y:S01]  /*01c0*/  UMOV UR4, 0x400 ;  /* 0x0000040000047882 */ /* 0x000fe20000000000 */
[----:B------:R-:W-:Y:S01]  /*01d0*/  UMOV UR5, 0x1 ;  /* 0x0000000100057882 */ /* 0x000fe20000000000 */
[----:B------:R-:W-:Y:S02]  /*01e0*/  UMOV UR6, 0x80 ;  /* 0x0000008000067882 */ /* 0x000fe40000000000 */
[----:B------:R-:W-:-:S04]  /*01f0*/  UIADD3 UR6, -UR6, 0x100000, URZ ;  /* 0x0010000006067890 */ /* 0x000fc8000fffe13f */
[----:B------:R-:W-:Y:S02]  /*0200*/  USHF.L.U32 UR7, UR6, 0xb, URZ ;  /* 0x0000000b06077899 */ /* 0x000fe4000800063f */
[----:B------:R-:W-:Y:S02]  /*0210*/  USHF.L.U32 UR6, UR6, 0x1, URZ ;  /* 0x0000000106067899 */ /* 0x000fe4000800063f */
[----:B0-----:R-:W-:Y:S02]  /*0220*/  ULEA UR8, UR8, UR4, 0x18 ;  /* 0x0000000408087291 */ /* 0x001fe4000f8ec03f */
[----:B------:R-:W-:-:S04]  /*0230*/  UIADD3 UR4, -UR5, 0x100000, URZ ;  /* 0x0010000005047890 */ /* 0x000fc8000fffe13f */
[----:B------:R-:W-:Y:S02]  /*0240*/  USHF.L.U32 UR5, UR4, 0xb, URZ ;  /* 0x0000000b04057899 */ /* 0x000fe4000800063f */
[----:B------:R-:W-:Y:S01]  /*0250*/  USHF.L.U32 UR4, UR4, 0x1, URZ ;  /* 0x0000000104047899 */ /* 0x000fe2000800063f */
[----:B------:R-:W0:Y:S11]  /*0260*/  FENCE.VIEW.ASYNC.S ;  /* 0x00000000000073c6 */ /* 0x000e360000000000 */
[----:B0-----:R0:W1:Y:S01]  /*0270*/  SYNCS.EXCH.64 URZ, [UR8+0x36000], UR4 ;  /* 0x03600004083f75b2 */ /* 0x0010620008000100 */
[----:B------:R0:W2:Y:S01]  /*0280*/  SYNCS.EXCH.64 URZ, [UR8+0x36090], UR6 ;  /* 0x03609006083f75b2 */ /* 0x0000a20008000100 */
[----:B------:R0:W3:Y:S01]  /*0290*/  SYNCS.EXCH.64 URZ, [UR8+0x36008], UR4 ;  /* 0x03600804083f75b2 */ /* 0x0000e20008000100 */
[----:B------:R0:W4:Y:S01]  /*02a0*/  SYNCS.EXCH.64 URZ, [UR8+0x36098], UR6 ;  /* 0x03609806083f75b2 */ /* 0x0001220008000100 */
[----:B------:R0:W0:Y:S01]  /*02b0*/  SYNCS.EXCH.64 URZ, [UR8+0x36010], UR4 ;  /* 0x03601004083f75b2 */ /* 0x0000220008000100 */
        /* <DEDUP_REMOVED lines=31> */
[----:B-1234-:R-:W-:Y:S01]  /*04b0*/  NOP ;  /* 0x0000000000007918 */ /* 0x01efe20000000000 */
.L_x_3:
[----:B0-----:R-:W-:Y:S05]  /*04c0*/  BSYNC B0 ;  /* 0x0000000000007941 */ /* 0x001fea0003800000 */
.L_x_2:
[----:B------:R-:W-:Y:S01]  /*04d0*/  ULDC.64 UR4, c[0x0][0x618] ;  /* 0x0001860000047ab9 */ /* 0x000fe20000000a00 */
[----:B------:R-:W-:Y:S01]  /*04e0*/  LOP3.LUT R3, R3, 0xfffffffc, RZ, 0xc0, !PT ;  /* 0xfffffffc03037812 */ /* 0x000fe200078ec0ff */
[----:B------:R-:W-:Y:S01]  /*04f0*/  NOP ;  /* 0x0000000000007918 */ /* 0x000fe20000000000 */
[----:B------:R-:W-:Y:S01]  /*0500*/  ISETP.NE.U32.AND P0, PT, RZ, UR4, PT ;  /* 0x00000004ff007c0c */ /* 0x000fe2000bf05070 */
[----:B------:R-:W-:Y:S01]  /*0510*/  NOP ;  /* 0x0000000000007918 */ /* 0x000fe20000000000 */
[----:B------:R-:W-:Y:S01]  /*0520*/  BAR.SYNC.DEFER_BLOCKING 0x0 ;  /* 0x0000000000007b1d */ /* 0x000fe20000010000 */
[----:B------:R-:W-:Y:S01]  /*0530*/  IMAD.IADD R6, R2, 0x1, -R3 ;  /* 0x0000000102067824 */ /* 0x000fe200078e0a03 */
[----:B------:R-:W-:Y:S02]  /*0540*/  ISETP.NE.AND.EX P0, PT, RZ, UR5, PT, P0 ;  /* 0x00000005ff007c0c */ /* 0x000fe4000bf05300 */
[C---:B------:R-:W-:Y:S02]  /*0550*/  ISETP.NE.AND P2, PT, R7.reuse, 0x1, PT ;  /* 0x000000010700780c */ /* 0x040fe40003f45270 */
[----:B------:R-:W-:Y:S01]  /*0560*/  LOP3.LUT P1, RZ, R7, R6, RZ, 0xfc, !PT ;  /* 0x0000000607ff7212 */ /* 0x000fe2000782fcff */
[----:B------:R-:W-:-:S03]  /*0570*/  ULDC.64 UR12, c[0x0][0x208] ;  /* 0x00008200000c7ab9 */ /* 0x000fc60000000a00 */
[----:B------:R-:W-:-:S04]  /*0580*/  SEL R2, RZ, 0x1, P1 ;  /* 0x00000001ff027807 */ /* 0x000fc80000800000 */
[----:B------:R-:W-:Y:S01]  /*0590*/  SEL R2, R2, 0x2, P2 ;  /* 0x0000000202027807 */ /* 0x000fe20001000000 */
[----:B------:R-:W-:Y:S06]  /*05a0*/  @!P0 BRA `(.L_x_4) ;  /* 0x00000000001c8947 */ /* 0x000fec0003800000 */
[----:B------:R-:W0:Y:S02]  /*05b0*/  LDC.64 R4, c[0x0][0x618] ;  /* 0x00018600ff047b82 */ /* 0x000e240000000a00 */
[----:B0-----:R-:W2:Y:S02]  /*05c0*/  LDG.E.64 R4, desc[UR12][R4.64] ;  /* 0x0000000c04047981 */ /* 0x001ea4000c1e1b00 */
[----:B--2---:R-:W-:-:S04]  /*05d0*/  ISETP.NE.U32.AND P0, PT, R4, RZ, PT ;  /* 0x000000ff0400720c */ /* 0x004fc80003f05070 */
[----:B------:R-:W-:-:S13]  /*05e0*/  ISETP.NE.AND.EX P0, PT, R5, RZ, PT, P0 ;  /* 0x000000ff0500720c */ /* 0x000fda0003f05300 */
[----:B------:R-:W-:Y:S05]  /*05f0*/  @!P0 BRA `(.L_x_4) ;  /* 0x0000000000088947 */ /* 0x000fea0003800000 */
[----:B------:R2:W5:Y:S01]  /*0600*/  LD.E R0, desc[UR12][R4.64] ;  /* 0x0000000c04007980 */ /* 0x000562000c101900 */
[----:B------:R-:W-:Y:S05]  /*0610*/  BRA `(.L_x_5) ;  /* 0x0000000000207947 */ /* 0x000fea0003800000 */
.L_x_4:
[----:B------:R-:W-:Y:S02]  /*0620*/  ULDC.64 UR4, c[0x0][0x608] ;  /* 0x0001820000047ab9 */ /* 0x000fe40000000a00 */
[----:B------:R-:W-:-:S04]  /*0630*/  ISETP.NE.U32.AND P0, PT, RZ, UR4, PT ;  /* 0x00000004ff007c0c */ /* 0x000fc8000bf05070 */
[----:B------:R-:W-:-:S13]  /*0640*/  ISETP.NE.AND.EX P0, PT, RZ, UR5, PT, P0 ;  /* 0x00000005ff007c0c */ /* 0x000fda000bf05300 */
[----:B------:R-:W-:Y:S05]  /*0650*/  @!P0 BRA `(.L_x_6) ;  /* 0x00000000000c8947 */ /* 0x000fea0003800000 */
[----:B------:R-:W0:Y:S02]  /*0660*/  LDC.64 R4, c[0x0][0x608] ;  /* 0x00018200ff047b82 */ /* 0x000e240000000a00 */
[----:B0-----:R0:W5:Y:S01]  /*0670*/  LDG.E R0, desc[UR12][R4.64] ;  /* 0x0000000c04007981 */ /* 0x001162000c1e1900 */
[----:B------:R-:W-:Y:S05]  /*0680*/  BRA `(.L_x_5) ;  /* 0x0000000000047947 */ /* 0x000fea0003800000 */
.L_x_6:
[----:B------:R-:W1:Y:S02]  /*0690*/  LDC R0, c[0x0][0x600] ;  /* 0x00018000ff007b82 */ /* 0x000e640000000800 */
.L_x_5:
[----:B------:R-:W-:Y:S02]  /*06a0*/  ULDC.64 UR4, c[0x0][0x620] ;  /* 0x0001880000047ab9 */ /* 0x000fe40000000a00 */
[----:B------:R-:W-:-:S04]  /*06b0*/  ISETP.NE.U32.AND P0, PT, RZ, UR4, PT ;  /* 0x00000004ff007c0c */ /* 0x000fc8000bf05070 */
[----:B------:R-:W-:-:S13]  /*06c0*/  ISETP.NE.AND.EX P0, PT, RZ, UR5, PT, P0 ;  /* 0x00000005ff007c0c */ /* 0x000fda000bf05300 */
[----:B------:R-:W-:Y:S05]  /*06d0*/  @!P0 BRA `(.L_x_7) ;  /* 0x00000000001c8947 */ /* 0x000fea0003800000 */
[----:B0-2---:R-:W0:Y:S02]  /*06e0*/  LDC.64 R4, c[0x0][0x620] ;  /* 0x00018800ff047b82 */ /* 0x005e240000000a00 */
[----:B0-----:R-:W2:Y:S02]  /*06f0*/  LDG.E.64 R4, desc[UR12][R4.64] ;  /* 0x0000000c04047981 */ /* 0x001ea4000c1e1b00 */
[----:B--2---:R-:W-:-:S04]  /*0700*/  ISETP.NE.U32.AND P0, PT, R4, RZ, PT ;  /* 0x000000ff0400720c */ /* 0x004fc80003f05070 */
[----:B------:R-:W-:-:S13]  /*0710*/  ISETP.NE.AND.EX P0, PT, R5, RZ, PT, P0 ;  /* 0x000000ff0500720c */ /* 0x000fda0003f05300 */
[----:B------:R-:W-:Y:S05]  /*0720*/  @!P0 BRA `(.L_x_7) ;  /* 0x0000000000088947 */ /* 0x000fea0003800000 */
[----:B------:R0:W5:Y:S01]  /*0730*/  LD.E R3, desc[UR12][R4.64] ;  /* 0x0000000c04037980 */ /* 0x000162000c101900 */
[----:B------:R-:W-:Y:S05]  /*0740*/  BRA `(.L_x_8) ;  /* 0x0000000000207947 */ /* 0x000fea0003800000 */
.L_x_7:
[----:B------:R-:W-:Y:S02]  /*0750*/  ULDC.64 UR4, c[0x0][0x610] ;  /* 0x0001840000047ab9 */ /* 0x000fe40000000a00 */
[----:B------:R-:W-:-:S04]  /*0760*/  ISETP.NE.U32.AND P0, PT, RZ, UR4, PT ;  /* 0x00000004ff007c0c */ /* 0x000fc8000bf05070 */
[----:B------:R-:W-:-:S13]  /*0770*/  ISETP.NE.AND.EX P0, PT, RZ, UR5, PT, P0 ;  /* 0x00000005ff007c0c */ /* 0x000fda000bf05300 */
[----:B------:R-:W-:Y:S05]  /*0780*/  @!P0 BRA `(.L_x_9) ;  /* 0x00000000000c8947 */ /* 0x000fea0003800000 */
[----:B0-2---:R-:W0:Y:S02]  /*0790*/  LDC.64 R4, c[0x0][0x610] ;  /* 0x00018400ff047b82 */ /* 0x005e240000000a00 */
[----:B0-----:R4:W5:Y:S01]  /*07a0*/  LDG.E R3, desc[UR12][R4.64] ;  /* 0x0000000c04037981 */ /* 0x001962000c1e1900 */
[----:B------:R-:W-:Y:S05]  /*07b0*/  BRA `(.L_x_8) ;  /* 0x0000000000047947 */ /* 0x000fea0003800000 */
.L_x_9:
[----:B------:R-:W3:Y:S02]  /*07c0*/  LDC R3, c[0x0][0x604] ;  /* 0x00018100ff037b82 */ /* 0x000ee40000000800 */
.L_x_8:
[----:B0-2-4-:R-:W0:Y:S01]  /*07d0*/  LDC R4, c[0x0][0x3e8] ;  /* 0x0000fa00ff047b82 */ /* 0x015e220000000800 */
[----:B------:R-:W-:Y:S01]  /*07e0*/  ULDC UR4, c[0x0][0x3dc] ;  /* 0x0000f70000047ab9 */ /* 0x000fe20000000800 */
[----:B------:R-:W-:Y:S01]  /*07f0*/  ISETP.NE.AND P0, PT, R7, RZ, PT ;  /* 0x000000ff0700720c */ /* 0x000fe20003f05270 */
[----:B------:R-:W-:Y:S01]  /*0800*/  UIADD3 UR4, UR4, 0x1f, URZ ;  /* 0x0000001f04047890 */ /* 0x000fe2000fffe03f */
[----:B------:R-:W-:-:S03]  /*0810*/  ULDC.64 UR6, c[0x0][0x3e0] ;  /* 0x0000f80000067ab9 */ /* 0x000fc60000000a00 */
[----:B------:R-:W-:Y:S02]  /*0820*/  USHF.R.S32.HI UR5, URZ, 0x1f, UR4 ;  /* 0x0000001f3f057899 */ /* 0x000fe40008011404 */
[----:B------:R-:W-:Y:S02]  /*0830*/  UIMAD UR6, UR7, UR6, URZ ;  /* 0x00000006070672a4 */ /* 0x000fe4000f8e023f */
[----:B------:R-:W-:-:S04]  /*0840*/  ULEA.HI UR5, UR5, UR4, URZ, 0x5 ;  /* 0x0000000405057291 */ /* 0x000fc8000f8f283f */
[----:B------:R-:W-:Y:S01]  /*0850*/  USHF.R.S32.HI UR15, URZ, 0x5, UR5 ;  /* 0x000000053f0f7899 */ /* 0x000fe20008011405 */
[----:B0-----:R-:W-:-:S05]  /*0860*/  IMAD R4, R4, UR6, RZ ;  /* 0x0000000604047c24 */ /* 0x001fca000f8e02ff */
[----:B------:R-:W-:Y:S01]  /*0870*/  IMAD R4, R4, UR15, RZ ;  /* 0x0000000f04047c24 */ /* 0x000fe2000f8e02ff */
[----:B------:R-:W-:Y:S06]  /*0880*/  @!P0 BRA `(.L_x_10) ;  /* 0x0000005000ac8947 */ /* 0x000fec0003800000 */
[----:B------:R-:W-:-:S13]  /*0890*/  ISETP.NE.AND P0, PT, R7, 0x1, PT ;  /* 0x000000010700780c */ /* 0x000fda0003f05270 */
[----:B------:R-:W-:Y:S05]  /*08a0*/  @P0 EXIT ;  /* 0x000000000000094d */ /* 0x000fea0003800000 */
[----:B------:R-:W-:Y:S01]  /*08b0*/  ISETP.GE.AND P0, PT, R4, 0x1, PT ;  /* 0x000000010400780c */ /* 0x000fe20003f06270 */
[----:B------:R-:W-:Y:S01]  /*08c0*/  UMOV UR4, URZ ;  /* 0x0000003f00047c82 */ /* 0x000fe20008000000 */
[----:B------:R-:W-:Y:S02]  /*08d0*/  CS2R R86, SRZ ;  /* 0x0000000000567805 */ /* 0x000fe4000001ff00 */
[----:B------:R-:W-:Y:S02]  /*08e0*/  CS2R R24, SRZ ;  /* 0x0000000000187805 */ /* 0x000fe4000001ff00 */
[----:B------:R-:W-:Y:S02]  /*08f0*/  CS2R R26, SRZ ;  /* 0x00000000001a7805 */ /* 0x000fe4000001ff00 */
[----:B------:R-:W-:Y:S02]  /*0900*/  CS2R R28, SRZ ;  /* 0x00000000001c7805 */ /* 0x000fe4000001ff00 */
[----:B------:R-:W-:-:S02]  /*0910*/  CS2R R30, SRZ ;  /* 0x00000000001e7805 */ /* 0x000fc4000001ff00 */
[----:B------:R-:W-:Y:S02]  /*0920*/  CS2R R32, SRZ ;  /* 0x0000000000207805 */ /* 0x000fe4000001ff00 */
        /* <DEDUP_REMOVED lines=25> */
[----:B------:R-:W-:Y:S01]  /*0ac0*/  CS2R R84, SRZ ;  /* 0x0000000000547805 */ /* 0x000fe2000001ff00 */
[----:B------:R-:W-:Y:S06]  /*0ad0*/  @!P0 BRA `(.L_x_11) ;  /* 0x0000000000788947 */ /* 0x000fec0003800000 */
[----:B------:R-:W-:-:S04]  /*0ae0*/  LOP3.LUT R5, R2, 0x1, RZ, 0xfc, !PT ;  /* 0x0000000102057812 */ /* 0x000fc800078efcff */
[----:B------:R-:W-:-:S13]  /*0af0*/  ISETP.NE.AND P0, PT, R5, 0x3, PT ;  /* 0x000000030500780c */ /* 0x000fda0003f05270 */
[----:B------:R-:W-:Y:S05]  /*0b00*/  @!P0 BRA `(.L_x_12) ;  /* 0x0000000000048947 */ /* 0x000fea0003800000 */
[----:B------:R-:W-:Y:S01]  /*0b10*/  BPT.TRAP 0x1 ;  /* 0x000000040000795c */ /* 0x000fe20000300000 */
.L_x_12:
[----:B------:R-:W0:Y:S01]  /*0b20*/  S2UR UR5, SR_CgaCtaId ;  /* 0x00000000000579c3 */ /* 0x000e220000008800 */
[----:B------:R-:W-:Y:S01]  /*0b30*/  SHF.L.U32 R5, RZ, 0x1f, RZ ;  /* 0x0000001fff057819 */ /* 0x000fe200000006ff */
[----:B------:R-:W-:Y:S02]  /*0b40*/  UMOV UR4, 0x400 ;  /* 0x0000040000047882 */ /* 0x000fe40000000000 */
[----:B0-----:R-:W-:-:S12]  /*0b50*/  ULEA UR4, UR5, UR4, 0x18 ;  /* 0x0000000405047291 */ /* 0x001fd8000f8ec03f */
.L_x_13:
[----:B0-----:R-:W-:-:S04]  /*0b60*/  IMAD.U32 R6, RZ, RZ, UR4 ;  /* 0x00000004ff067e24 */ /* 0x001fc8000f8e00ff */
[----:B------:R0:W2:Y:S03]  /*0b70*/  SYNCS.PHASECHK.TRANS64.TRYWAIT P0, [R6+URZ+0x36000], R5 ;  /* 0x03600005060075a7 */ /* 0x0000a6000800017f */
[----:B--2---:R-:W-:Y:S05]  /*0b80*/  @!P0 NANOSLEEP.SYNCS 0x989680 ;  /* 0x009896800000895d */ /* 0x004fea0003900000 */
[----:B------:R-:W2:Y:S02]  /*0b90*/  @!P0 SYNCS.PHASECHK.TRANS64 P0, [R6+URZ+0x36000], R5 ;  /* 0x03600005060085a7 */ /* 0x000ea4000800007f */
[----:B--2---:R-:W-:Y:S05]  /*0ba0*/  @!P0 BRA `(.L_x_13) ;  /* 0xfffffffc00ec8947 */ /* 0x004fea000383ffff */
[----:B------:R-:W-:Y:S01]  /*0bb0*/  UIADD3 UR5, UR4, 0x12000, URZ ;  /* 0x0001200004057890 */ /* 0x000fe2000fffe03f */
[----:B------:R-:W-:Y:S01]  /*0bc0*/  WARPGROUP.ARRIVE ;  /* 0x00000000000079c5 */ /* 0x000fe20000000000 */
[----:B------:R-:W-:Y:S02]  /*0bd0*/  USHF.R.U32.HI UR4, URZ, 0x4, UR4 ;  /* 0x000000043f047899 */ /* 0x000fe40008011604 */
[----:B------:R-:W-:Y:S02]  /*0be0*/  USHF.R.U32.HI UR5, URZ, 0x4, UR5 ;  /* 0x000000043f057899 */ /* 0x000fe40008011605 */
[----:B------:R-:W-:Y:S02]  /*0bf0*/  ULOP3.LUT UR4, UR4, 0x3fff, URZ, 0xc0, !UPT ;  /* 0x00003fff04047892 */ /* 0x000fe4000f8ec03f */
[----:B------:R-:W-:Y:S02]  /*0c00*/  ULOP3.LUT UR5, UR5, 0x3fff, URZ, 0xc0, !UPT ;  /* 0x00003fff05057892 */ /* 0x000fe4000f8ec03f */
[----:B------:R-:W-:-:S02]  /*0c10*/  ULOP3.LUT UR4, UR4, 0x10000, URZ, 0xfc, !UPT ;  /* 0x0001000004047892 */ /* 0x000fc4000f8efc3f */
[----:B------:R-:W-:Y:S01]  /*0c20*/  ULOP3.LUT UR6, UR5, 0x10000, URZ, 0xfc, !UPT ;  /* 0x0001000005067892 */ /* 0x000fe2000f8efc3f */
[----:B------:R-:W-:Y:S02]  /*0c30*/  UMOV UR7, 0x80000020 ;  /* 0x8000002000077882 */ /* 0x000fe40000000000 */
[----:B------:R-:W-:-:S06]  /*0c40*/  UMOV UR5, 0x80000020 ;  /* 0x8000002000057882 */ /* 0x000fcc0000000000 */
[----:B------:R-:W-:Y:S01]  /*0c50*/  HGMMA.64x128x16.F32.BF16 R24, gdesc[UR4], RZ, !UPT ;  /* 0x01e00000041879f0 */ /* 0x000fe2000c7018ff */
[----:B------:R-:W-:Y:S02]  /*0c60*/  UIADD3 UR4, UR4, 0x2, URZ ;  /* 0x0000000204047890 */ /* 0x000fe4000fffe03f */
[----:B------:R-:W-:Y:S01]  /*0c70*/  UIADD3 UR6, UR6, 0x2, URZ ;  /* 0x0000000206067890 */ /* 0x000fe2000fffe03f */
[----:B------:R-:W-:Y:S01]  /*0c80*/  UMOV UR5, 0x80000020 ;  /* 0x8000002000057882 */ /* 0x000fe20000000000 */
[----:B------:R-:W-:-:S07]  /*0c90*/  UMOV UR7, 0x80000020 ;  /* 0x8000002000077882 */ /* 0x000fce0000000000 */
[----:B------:R-:W-:Y:S01]  /*0ca0*/  HGMMA.64x128x16.F32.BF16 R24, gdesc[UR4], R24, gsb0 ;  /* 0x01e00000041879f0 */ /* 0x000fe20008001818 */
[----:B------:R-:W-:-:S05]  /*0cb0*/  UMOV UR4, 0x1 ;  /* 0x0000000100047882 */ /* 0x000fca0000000000 */
.L_x_11:
[----:B0-----:R-:W-:-:S05]  /*0cc0*/  VIMNMX R5, R4, 0x1, PT ;  /* 0x0000000104057848 */ /* 0x001fca0003fe0100 */
[----:B------:R-:W-:-:S05]  /*0cd0*/  IMAD.IADD R6, R4, 0x1, -R5 ;  /* 0x0000000104067824 */ /* 0x000fca00078e0a05 */
[----:B------:R-:W-:-:S13]  /*0ce0*/  ISETP.GE.AND P0, PT, R6, 0x1, PT ;  /* 0x000000010600780c */ /* 0x000fda0003f06270 */
[----:B------:R-:W-:Y:S05]  /*0cf0*/  @!P0 BRA `(.L_x_14) ;  /* 0x0000000000e88947 */ /* 0x000fea0003800000 */
[----:B------:R-:W0:Y:S01]  /*0d00*/  S2UR UR6, SR_CgaCtaId ;  /* 0x00000000000679c3 */ /* 0x000e220000008800 */
[----:B------:R-:W-:Y:S01]  /*0d10*/  UMOV UR5, 0x400 ;  /* 0x0000040000057882 */ /* 0x000fe20000000000 */
[----:B------:R-:W-:Y:S01]  /*0d20*/  LOP3.LUT R10, R2, 0x1, RZ, 0xfc, !PT ;  /* 0x00000001020a7812 */ /* 0x000fe200078efcff */
[----:B------:R-:W-:Y:S01]  /*0d30*/  IMAD.MOV.U32 R9, RZ, RZ, RZ ;  /* 0x000000ffff097224 */ /* 0x000fe200078e00ff */
[----:B------:R-:W-:Y:S01]  /*0d40*/  UISETP.NE.U32.AND UP0, UPT, UR4, URZ, UPT ;  /* 0x0000003f0400728c */ /* 0x000fe2000bf05070 */
[----:B------:R-:W-:Y:S01]  /*0d50*/  IMAD.MOV.U32 R5, RZ, RZ, R6 ;  /* 0x000000ffff057224 */ /* 0x000fe200078e0006 */
[----:B0-----:R-:W-:-:S04]  /*0d60*/  ULEA UR7, UR6, UR5, 0x18 ;  /* 0x0000000506077291 */ /* 0x001fc8000f8ec03f */
[----:B------:R-:W-:Y:S02]  /*0d70*/  UIADD3 UR6, UR7, 0x12000, URZ ;  /* 0x0001200007067890 */ /* 0x000fe4000fffe03f */
[----:B------:R-:W-:Y:S02]  /*0d80*/  USHF.R.U32.HI UR5, URZ, 0x4, UR7 ;  /* 0x000000043f057899 */ /* 0x000fe40008011607 */
[----:B------:R-:W-:Y:S02]  /*0d90*/  USHF.R.U32.HI UR6, URZ, 0x4, UR6 ;  /* 0x000000043f067899 */ /* 0x000fe40008011606 */
[----:B------:R-:W-:Y:S02]  /*0da0*/  ULOP3.LUT UR5, UR5, 0x3fff, URZ, 0xc0, !UPT ;  /* 0x00003fff05057892 */ /* 0x000fe4000f8ec03f */
[----:B------:R-:W-:Y:S02]  /*0db0*/  ULOP3.LUT UR6, UR6, 0x3fff, URZ, 0xc0, !UPT ;  /* 0x00003fff06067892 */ /* 0x000fe4000f8ec03f */
[----:B------:R-:W-:-:S02]  /*0dc0*/  ULOP3.LUT UR14, UR5, 0x10000, URZ, 0xfc, !UPT ;  /* 0x00010000050e7892 */ /* 0x000fc4000f8efc3f */
[----:B------:R-:W-:Y:S01]  /*0dd0*/  ULOP3.LUT UR15, UR6, 0x10000, URZ, 0xfc, !UPT ;  /* 0x00010000060f7892 */ /* 0x000fe2000f8efc3f */
[----:B------:R-:W-:-:S11]  /*0de0*/  UMOV UR5, URZ ;  /* 0x0000003f00057c82 */ /* 0x000fd60008000000 */
.L_x_19:
[----:B------:R-:W-:-:S13]  /*0df0*/  ISETP.NE.AND P1, PT, R10, 0x3, PT ;  /* 0x000000030a00780c */ /* 0x000fda0003f25270 */
[----:B0-----:R-:W-:Y:S05]  /*0e00*/  @!P1 BRA `(.L_x_15) ;  /* 0x0000000000049947 */ /* 0x001fea0003800000 */
[----:B------:R-:W-:Y:S01]  /*0e10*/  BPT.TRAP 0x1 ;  /* 0x000000040000795c */ /* 0x000fe20000300000 */
.L_x_15:
[----:B------:R-:W-:Y:S01]  /*0e20*/  SHF.L.U32 R7, R9, 0x1f, RZ ;  /* 0x0000001f09077819 */ /* 0x000fe200000006ff */
[----:B------:R-:W-:-:S12]  /*0e30*/  ULEA UR6, UR4, UR7, 0x3 ;  /* 0x0000000704067291 */ /* 0x000fd8000f8e183f */
.L_x_16:
[----:B0-----:R-:W-:-:S04]  /*0e40*/  IMAD.U32 R8, RZ, RZ, UR6 ;  /* 0x00000006ff087e24 */ /* 0x001fc8000f8e00ff */
[----:B------:R0:W2:Y:S03]  /*0e50*/  SYNCS.PHASECHK.TRANS64.TRYWAIT P0, [R8+URZ+0x36000], R7 ;  /* 0x03600007080075a7 */ /* 0x0000a6000800017f */
[----:B--2---:R-:W-:Y:S05]  /*0e60*/  @!P0 NANOSLEEP.SYNCS 0x989680 ;  /* 0x009896800000895d */ /* 0x004fea0003900000 */
[----:B------:R-:W2:Y:S02]  /*0e70*/  @!P0 SYNCS.PHASECHK.TRANS64 P0, [R8+URZ+0x36000], R7 ;  /* 0x03600007080085a7 */ /* 0x000ea4000800007f */
[----:B--2---:R-:W-:Y:S05]  /*0e80*/  @!P0 BRA `(.L_x_16) ;  /* 0xfffffffc00ec8947 */ /* 0x004fea000383ffff */
[----:B------:R-:W-:Y:S01]  /*0e90*/  ULEA UR8, UR4, UR14, 0x8 ;  /* 0x0000000e04087291 */ /* 0x000fe2000f8e403f */
[----:B------:R-:W-:Y:S01]  /*0ea0*/  WARPGROUP.ARRIVE ;  /* 0x00000000000079c5 */ /* 0x000fe20000000000 */
[----:B------:R-:W-:Y:S01]  /*0eb0*/  ULEA UR10, UR4, UR15, 0x9 ;  /* 0x0000000f040a7291 */ /* 0x000fe2000f8e483f */
[----:B------:R-:W-:Y:S01]  /*0ec0*/  UMOV UR9, 0x80000020 ;  /* 0x8000002000097882 */ /* 0x000fe20000000000 */
[----:B------:R-:W-:-:S07]  /*0ed0*/  UMOV UR11, 0x80000020 ;  /* 0x80000020000b7882 */ /* 0x000fce0000000000 */
[----:B------:R-:W-:Y:S01]  /*0ee0*/  HGMMA.64x128x16.F32.BF16 R24, gdesc[UR8], R24, UP0 ;  /* 0x01e00000081879f0 */ /* 0x000fe2000bf01818 */
[----:B------:R-:W-:Y:S02]  /*0ef0*/  UIADD3 UR8, UR8, 0x2, URZ ;  /* 0x0000000208087890 */ /* 0x000fe4000fffe03f */
[----:B------:R-:W-:Y:S01]  /*0f00*/  UIADD3 UR10, UR10, 0x2, URZ ;  /* 0x000000020a0a7890 */ /* 0x000fe2000fffe03f */
[----:B------:R-:W-:Y:S01]  /*0f10*/  UMOV UR9, 0x80000020 ;  /* 0x8000002000097882 */ /* 0x000fe20000000000 */
[----:B------:R-:W-:-:S07]  /*0f20*/  UMOV UR11, 0x80000020 ;  /* 0x80000020000b7882 */ /* 0x000fce0000000000 */
[----:B------:R-:W-:Y:S03]  /*0f30*/  HGMMA.64x128x16.F32.BF16 R24, gdesc[UR8], R24, gsb0 ;  /* 0x01e00000081879f0 */ /* 0x000fe60008001818 */
[----:B------:R-:W-:Y:S02]  /*0f40*/  WARPGROUP.DEPBAR.LE gsb0, 0x1 ;  /* 0x00008000000079c5 */ /* 0x000fe40000010100 */
[----:B------:R-:W-:Y:S05]  /*0f50*/  @!P1 BRA `(.L_x_17) ;  /* 0x0000000000049947 */ /* 0x000fea0003800000 */
[----:B------:R-:W-:Y:S01]  /*0f60*/  BPT.TRAP 0x1 ;  /* 0x000000040000795c */ /* 0x000fe20000300000 */
.L_x_17:
[----:B------:R-:W-:Y:S01]  /*0f70*/  ULEA UR6, UR5, UR7, 0x3 ;  /* 0x0000000705067291 */ /* 0x000fe2000f8e183f */
[----:B------:R-:W-:-:S03]  /*0f80*/  ISETP.GT.U32.AND P0, PT, R2, 0x1, PT ;  /* 0x000000010200780c */ /* 0x000fc60003f04070 */
[----:B------:R-:W-:-:S04]  /*0f90*/  UIADD3 UR6, UR6, 0x36090, URZ ;  /* 0x0003609006067890 */ /* 0x000fc8000fffe03f */
[----:B------:R-:W-:-:S09]  /*0fa0*/  UPRMT UR6, URZ, 0x654, UR6 ;  /* 0x000006543f067896 */ /* 0x000fd20008000006 */
[----:B------:R-:W-:Y:S01]  /*0fb0*/  SYNCS.ARRIVE.TRANS64.RED.A1T0 RZ, [UR6], RZ ;  /* 0x000000ffffff79a7 */ /* 0x000fe20008100406 */
[----:B------:R-:W-:Y:S05]  /*0fc0*/  @P0 BRA `(.L_x_18) ;  /* 0x0000000000040947 */ /* 0x000fea0003800000 */
[----:B------:R-:W-:Y:S01]  /*0fd0*/  BPT.TRAP 0x1 ;  /* 0x000000040000795c */ /* 0x000fe20000300000 */
.L_x_18:
[----:B------:R-:W-:Y:S01]  /*0fe0*/  UIADD3 UR4, UR4, 0x1, URZ ;  /* 0x0000000104047890 */ /* 0x000fe2000fffe03f */
[C---:B------:R-:W-:Y:S01]  /*0ff0*/  ISETP.GT.AND P0, PT, R5.reuse, 0x1, PT ;  /* 0x000000010500780c */ /* 0x040fe20003f04270 */
[----:B------:R-:W-:Y:S01]  /*1000*/  UIADD3 UR5, UR5, 0x1, URZ ;  /* 0x0000000105057890 */ /* 0x000fe2000fffe03f */
[----:B------:R-:W-:Y:S01]  /*1010*/  VIADD R5, R5, 0xffffffff ;  /* 0xffffffff05057836 */ /* 0x000fe20000000000 */
[----:B------:R-:W-:Y:S02]  /*1020*/  UISETP.NE.AND UP0, UPT, UR4, 0x12, UPT ;  /* 0x000000120400788c */ /* 0x000fe4000bf05270 */
[----:B------:R-:W-:Y:S02]  /*1030*/  UISETP.NE.AND UP1, UPT, UR5, 0x12, UPT ;  /* 0x000000120500788c */ /* 0x000fe4000bf25270 */
[----:B------:R-:W-:Y:S02]  /*1040*/  USEL UR6, URZ, 0x1, UP0 ;  /* 0x000000013f067887 */ /* 0x000fe40008000000 */
[----:B------:R-:W-:-:S02]  /*1050*/  USEL UR4, UR4, URZ, UP0 ;  /* 0x0000003f04047287 */ /* 0x000fc40008000000 */
[----:B------:R-:W-:Y:S02]  /*1060*/  USEL UR5, UR5, URZ, UP1 ;  /* 0x0000003f05057287 */ /* 0x000fe40008800000 */
[----:B------:R-:W-:Y:S01]  /*1070*/  UPLOP3.LUT UP0, UPT, UPT, UPT, UPT, 0x80, 0x0 ;  /* 0x000000000000789c */ /* 0x000fe20003f0f070 */
[----:B------:R-:W-:Y:S01]  /*1080*/  LOP3.LUT R9, R9, UR6, RZ, 0x3c, !PT ;  /* 0x0000000609097c12 */ /* 0x000fe2000f8e3cff */
[----:B------:R-:W-:Y:S09]  /*1090*/  @P0 BRA `(.L_x_19) ;  /* 0xfffffffc00540947 */ /* 0x000ff2000383ffff */
.L_x_14:
[----:B------:R-:W-:Y:S01]  /*10a0*/  ISETP.GE.AND P0, PT, R4, 0x1, PT ;  /* 0x000000010400780c */ /* 0x000fe20003f06270 */
[----:B------:R-:W-:-:S12]  /*10b0*/  WARPGROUP.DEPBAR.LE gsb0, 0x0 ;  /* 0x00008000000079c5 */ /* 0x000fd80000010000 */
[----:B------:R-:W-:Y:S05]  /*10c0*/  @!P0 BRA `(.L_x_20) ;  /* 0x0000000000448947 */ /* 0x000fea0003800000 */
[----:B------:R-:W-:-:S04]  /*10d0*/  LOP3.LUT R4, R2, 0x1, RZ, 0xfc, !PT ;  /* 0x0000000102047812 */ /* 0x000fc800078efcff */
[----:B------:R-:W-:-:S13]  /*10e0*/  ISETP.NE.AND P0, PT, R4, 0x3, PT ;  /* 0x000000030400780c */ /* 0x000fda0003f05270 */
[----:B------:R-:W-:Y:S05]  /*10f0*/  @!P0 BRA `(.L_x_21) ;  /* 0x0000000000048947 */ /* 0x000fea0003800000 */
[----:B------:R-:W-:Y:S01]  /*1100*/  BPT.TRAP 0x1 ;  /* 0x000000040000795c */ /* 0x000fe20000300000 */
.L_x_21:
[----:B0-----:R-:W0:Y:S01]  /*1110*/  S2R R7, SR_CgaCtaId ;  /* 0x0000000000077919 */ /* 0x001e220000008800 */
[----:B------:R-:W-:Y:S01]  /*1120*/  IMAD.WIDE.U32 R4, R6, 0x38e38e39, RZ ;  /* 0x38e38e3906047825 */ /* 0x000fe200078e00ff */
[----:B------:R-:W-:Y:S02]  /*1130*/  MOV R4, 0x400 ;  /* 0x0000040000047802 */ /* 0x000fe40000000f00 */
[----:B------:R-:W-:Y:S02]  /*1140*/  ISETP.GT.U32.AND P0, PT, R2, 0x1, PT ;  /* 0x000000010200780c */ /* 0x000fe40003f04070 */
[----:B------:R-:W-:-:S05]  /*1150*/  SHF.R.U32.HI R5, RZ, 0x2, R5 ;  /* 0x00000002ff057819 */ /* 0x000fca0000011605 */
[----:B------:R-:W-:Y:S01]  /*1160*/  IMAD R6, R5, -0x12, R6 ;  /* 0xffffffee05067824 */ /* 0x000fe200078e0206 */
[----:B0-----:R-:W-:-:S05]  /*1170*/  LEA R7, R7, R4, 0x18 ;  /* 0x0000000407077211 */ /* 0x001fca00078ec0ff */
[----:B------:R-:W-:-:S04]  /*1180*/  IMAD R6, R6, 0x8, R7 ;  /* 0x0000000806067824 */ /* 0x000fc800078e0207 */
[----:B------:R-:W-:-:S05]  /*1190*/  VIADD R6, R6, 0x36090 ;  /* 0x0003609006067836 */ /* 0x000fca0000000000 */
[----:B------:R-:W-:-:S04]  /*11a0*/  PRMT R6, RZ, 0x654, R6 ;  /* 0x00000654ff067816 */ /* 0x000fc80000000006 */
[----:B------:R2:W-:Y:S01]  /*11b0*/  SYNCS.ARRIVE.TRANS64.RED.A1T0 RZ, [R6+URZ], RZ ;  /* 0x000000ff06ff79a7 */ /* 0x0005e2000810043f */
[----:B------:R-:W-:Y:S05]  /*11c0*/  @P0 BRA `(.L_x_20) ;  /* 0x0000000000040947 */ /* 0x000fea0003800000 */
[----:B------:R-:W-:Y:S01]  /*11d0*/  BPT.TRAP 0x1 ;  /* 0x000000040000795c */ /* 0x000fe20000300000 */
.L_x_20:
[----:B------:R-:W4:Y:S01]  /*11e0*/  S2R R5, SR_TID.X ;  /* 0x0000000000057919 */ /* 0x000f220000002100 */
[----:B------:R-:W-:Y:S01]  /*11f0*/  ULDC.64 UR4, c[0x0][0x280] ;  /* 0x0000a00000047ab9 */ /* 0x000fe20000000a00 */
[----:B------:R-:W0:Y:S01]  /*1200*/  S2R R4, SR_CTAID.Y ;  /* 0x0000000000047919 */ /* 0x000e220000002600 */
[----:B------:R-:W1:Y:S01]  /*1210*/  S2R R15, SR_CTAID.X ;  /* 0x00000000000f7919 */ /* 0x000e620000002500 */
[----:B----4-:R-:W-:-:S04]  /*1220*/  SHF.R.S32.HI R2, RZ, 0x1f, R5 ;  /* 0x0000001fff027819 */ /* 0x010fc80000011405 */
[----:B------:R-:W-:Y:S01]  /*1230*/  LEA.HI R2, R2, R5, RZ, 0x7 ;  /* 0x0000000502027211 */ /* 0x000fe200078f38ff */
[----:B0-----:R-:W-:-:S03]  /*1240*/  IMAD.SHL.U32 R4, R4, 0x80, RZ ;  /* 0x0000008004047824 */ /* 0x001fc600078e00ff */
[----:B------:R-:W-:Y:S01]  /*1250*/  LOP3.LUT R2, R2, 0xffffff80, RZ, 0xc0, !PT ;  /* 0xffffff8002027812 */ /* 0x000fe200078ec0ff */
[----:B-1----:R-:W-:Y:S01]  /*1260*/  IMAD.SHL.U32 R8, R15, 0x40, RZ ;  /* 0x000000400f087824 */ /* 0x002fe200078e00ff */
[----:B------:R-:W-:-:S03]  /*1270*/  ISETP.GE.AND P0, PT, R4, UR5, PT ;  /* 0x0000000504007c0c */ /* 0x000fc6000bf06270 */
[----:B------:R-:W-:Y:S01]  /*1280*/  IMAD.IADD R2, R5, 0x1, -R2 ;  /* 0x0000000105027824 */ /* 0x000fe200078e0a02 */
[----:B------:R-:W-:-:S04]  /*1290*/  ISETP.GE.OR P0, PT, R8, UR4, P0 ;  /* 0x0000000408007c0c */ /* 0x000fc80008706670 */
[----:B------:R-:W-:-:S04]  /*12a0*/  SHF.R.S32.HI R5, RZ, 0x1f, R2 ;  /* 0x0000001fff057819 */ /* 0x000fc80000011402 */
[----:B--2---:R-:W-:-:S04]  /*12b0*/  LEA.HI R6, R5, R2, RZ, 0x2 ;  /* 0x0000000205067211 */ /* 0x004fc800078f10ff */
[--C-:B------:R-:W-:Y:S02]  /*12c0*/  SHF.R.S32.HI R10, RZ, 0x2, R6.reuse ;  /* 0x00000002ff0a7819 */ /* 0x100fe40000011406 */
[----:B------:R-:W-:-:S04]  /*12d0*/  SHF.R.S32.HI R7, RZ, 0x1f, R6 ;  /* 0x0000001fff077819 */ /* 0x000fc80000011406 */
[----:B------:R-:W-:-:S04]  /*12e0*/  LEA.HI R7, R7, R10, RZ, 0x3 ;  /* 0x0000000a07077211 */ /* 0x000fc800078f18ff */
[----:B------:R-:W-:Y:S01]  /*12f0*/  LOP3.LUT R11, R7, 0xfffffff8, RZ, 0xc0, !PT ;  /* 0xfffffff8070b7812 */ /* 0x000fe200078ec0ff */
[----:B------:R-:W-:Y:S06]  /*1300*/  @P0 EXIT ;  /* 0x000000000000094d */ /* 0x000fec0003800000 */
[----:B------:R-:W0:Y:S01]  /*1310*/  LDC.64 R16, c[0x0][0x658] ;  /* 0x00019600ff107b82 */ /* 0x000e220000000a00 */
[----:B------:R-:W-:Y:S01]  /*1320*/  IMAD.IADD R10, R10, 0x1, -R11 ;  /* 0x000000010a0a7824 */ /* 0x000fe200078e0a0b */
[----:B------:R-:W-:Y:S02]  /*1330*/  LOP3.LUT R7, R6, 0x7ffffffc, RZ, 0xc0, !PT ;  /* 0x7ffffffc06077812 */ /* 0x000fe400078ec0ff */
[----:B------:R-:W-:Y:S02]  /*1340*/  LEA.HI R5, R5, R2, RZ, 0x5 ;  /* 0x0000000205057211 */ /* 0x000fe400078f28ff */
[----:B------:R-:W-:Y:S01]  /*1350*/  SHF.R.S32.HI R11, RZ, 0x1f, R10 ;  /* 0x0000001fff0b7819 */ /* 0x000fe2000001140a */
[----:B------:R-:W-:Y:S01]  /*1360*/  IMAD.IADD R7, R2, 0x1, -R7 ;  /* 0x0000000102077824 */ /* 0x000fe200078e0a07 */
[----:B------:R-:W-:Y:S02]  /*1370*/  SHF.R.S32.HI R5, RZ, 0x5, R5 ;  /* 0x00000005ff057819 */ /* 0x000fe40000011405 */
[----:B---3-5:R-:W-:Y:S01]  /*1380*/  FSETP.NEU.AND P1, PT, R3, RZ, PT ;  /* 0x000000ff0300720b */ /* 0x028fe20003f2d000 */
[----:B------:R-:W-:-:S02]  /*1390*/  IMAD.SHL.U32 R7, R7, 0x2, RZ ;  /* 0x0000000207077824 */ /* 0x000fc400078e00ff */
[----:B------:R-:W-:-:S03]  /*13a0*/  IMAD.WIDE R14, R15, 0x40, R10 ;  /* 0x000000400f0e7825 */ /* 0x000fc600078e020a */
[----:B------:R-:W-:Y:S01]  /*13b0*/  SHF.R.S32.HI R9, RZ, 0x1f, R7 ;  /* 0x0000001fff097819 */ /* 0x000fe20000011407 */
[C---:B------:R-:W-:Y:S01]  /*13c0*/  IMAD R11, R5.reuse, -0x10, -R8 ;  /* 0xfffffff0050b7824 */ /* 0x040fe200078e0a08 */
[C---:B------:R-:W-:Y:S01]  /*13d0*/  IADD3 R8, P0, R4.reuse, R7, RZ ;  /* 0x0000000704087210 */ /* 0x040fe20007f1e0ff */
[----:B------:R-:W-:Y:S01]  /*13e0*/  IMAD.WIDE R14, R5, 0x10, R14 ;  /* 0x00000010050e7825 */ /* 0x000fe200078e020e */
[----:B------:R-:W-:Y:S02]  /*13f0*/  IADD3 R2, -R7, UR5, -R4 ;  /* 0x0000000507027c10 */ /* 0x000fe4000fffe904 */
[----:B------:R-:W-:Y:S01]  /*1400*/  LEA.HI.X.SX32 R9, R4, R9, 0x1, P0 ;  /* 0x0000000904097211 */ /* 0x000fe200000f0eff */
[-C--:B0-----:R-:W-:Y:S01]  /*1410*/  IMAD R4, R15, R16.reuse, RZ ;  /* 0x000000100f047224 */ /* 0x081fe200078e02ff */
[----:B------:R-:W-:Y:S02]  /*1420*/  IADD3 R10, R11, UR4, -R10 ;  /* 0x000000040b0a7c10 */ /* 0x000fe4000fffe80a */
[----:B------:R-:W-:Y:S01]  /*1430*/  ISETP.GT.AND P0, PT, R2, RZ, PT ;  /* 0x000000ff0200720c */ /* 0x000fe20003f04270 */
[----:B------:R-:W-:Y:S01]  /*1440*/  IMAD.WIDE.U32 R12, R14, R16, R8 ;  /* 0x000000100e0c7225 */ /* 0x000fe200078e0008 */
[----:B------:R-:W-:-:S02]  /*1450*/  SHF.L.U64.HI R11, R16, 0x3, R17 ;  /* 0x00000003100b7819 */ /* 0x000fc40000010211 */
[----:B------:R-:W-:Y:S01]  /*1460*/  ISETP.GT.AND P2, PT, R10, RZ, P0 ;  /* 0x000000ff0a00720c */ /* 0x000fe20000744270 */
[----:B------:R-:W-:Y:S02]  /*1470*/  IMAD R7, R14, R17, R4 ;  /* 0x000000110e077224 */ /* 0x000fe400078e0204 */
[----:B------:R-:W-:Y:S02]  /*1480*/  IMAD.SHL.U32 R16, R16, 0x8, RZ ;  /* 0x0000000810107824 */ /* 0x000fe400078e00ff */
[----:B------:R-:W-:Y:S01]  /*1490*/  IMAD.IADD R7, R13, 0x1, R7 ;  /* 0x000000010d077824 */ /* 0x000fe200078e0207 */
[----:B------:R-:W-:Y:S07]  /*14a0*/  @!P1 BRA `(.L_x_22) ;  /* 0x0000002c00fc9947 */ /* 0x000fee0003800000 */
[----:B------:R-:W-:Y:S01]  /*14b0*/  ULDC.64 UR6, c[0x0][0x630] ;  /* 0x00018c0000067ab9 */ /* 0x000fe20000000a00 */
[----:B------:R-:W-:Y:S01]  /*14c0*/  ULDC.64 UR8, c[0x0][0x628] ;  /* 0x00018a0000087ab9 */ /* 0x000fe20000000a00 */
[----:B------:R-:W-:Y:S01]  /*14d0*/  IMAD R13, R15, UR6, RZ ;  /* 0x000000060f0d7c24 */ /* 0x000fe2000f8e02ff */
[----:B------:R-:W-:Y:S01]  /*14e0*/  ULDC.64 UR4, c[0x0][0x650] ;  /* 0x0001940000047ab9 */ /* 0x000fe20000000a00 */
[----:B------:R-:W-:-:S04]  /*14f0*/  IMAD.WIDE.U32 R18, R14, UR6, R8 ;  /* 0x000000060e127c25 */ /* 0x000fc8000f8e0008 */
[----:B------:R-:W-:Y:S01]  /*1500*/  IMAD R13, R14, UR7, R13 ;  /* 0x000000070e0d7c24 */ /* 0x000fe2000f8e020d */
[----:B------:R-:W-:-:S03]  /*1510*/  LEA R4, P1, R18, UR8, 0x1 ;  /* 0x0000000812047c11 */ /* 0x000fc6000f8208ff */
[----:B------:R-:W-:-:S05]  /*1520*/  IMAD.IADD R5, R19, 0x1, R13 ;  /* 0x0000000113057824 */ /* 0x000fca00078e020d */
[----:B------:R-:W-:-:S05]  /*1530*/  LEA.HI.X R5, R18, UR9, R5, 0x1, P1 ;  /* 0x0000000912057c11 */ /* 0x000fca00088f0c05 */
[----:B------:R-:W2:Y:S01]  /*1540*/  @P2 LDG.E.LTC128B.U16 R17, desc[UR12][R4.64] ;  /* 0x0000000c04112981 */ /* 0x000ea2000c1e1520 */
[----:B------:R-:W-:Y:S01]  /*1550*/  ISETP.GT.AND P1, PT, R2, 0x1, PT ;  /* 0x000000010200780c */ /* 0x000fe20003f24270 */
[----:B------:R-:W-:Y:S03]  /*1560*/  BSSY B0, `(.L_x_23) ;  /* 0x000000b000007945 */ /* 0x000fe60003800000 */
[----:B------:R-:W-:Y:S01]  /*1570*/  ISETP.GT.AND P3, PT, R10, RZ, P1 ;  /* 0x000000ff0a00720c */ /* 0x000fe20000f64270 */
[----:B--2---:R-:W-:-:S04]  /*1580*/  IMAD.U32 R6, R17, 0x10000, RZ ;  /* 0x0001000011067824 */ /* 0x004fc800078e00ff */
[----:B------:R-:W-:Y:S01]  /*1590*/  FMUL R19, R6, R3 ;  /* 0x0000000306137220 */ /* 0x000fe20000400000 */
[----:B------:R-:W-:-:S03]  /*15a0*/  LEA R6, P4, R12, UR4, 0x1 ;  /* 0x000000040c067c11 */ /* 0x000fc6000f8808ff */
[----:B------:R-:W-:Y:S01]  /*15b0*/  FFMA R19, R24, R0, R19 ;  /* 0x0000000018137223 */ /* 0x000fe20000000013 */
[----:B------:R-:W-:-:S04]  /*15c0*/  LEA.HI.X R7, R12, UR5, R7, 0x1, P4 ;  /* 0x000000050c077c11 */ /* 0x000fc8000a0f0c07 */
[----:B------:R-:W-:-:S05]  /*15d0*/  F2FP.BF16.F32.PACK_AB R19, RZ, R19 ;  /* 0x00000013ff13723e */ /* 0x000fca00000010ff */
[----:B------:R0:W-:Y:S01]  /*15e0*/  @P2 STG.E.U16 desc[UR12][R6.64], R19 ;  /* 0x0000001306002986 */ /* 0x0001e2000c10150c */
[----:B------:R-:W-:Y:S05]  /*15f0*/  @!P3 BRA `(.L_x_24) ;  /* 0x000000000004b947 */ /* 0x000fea0003800000 */
[----:B------:R1:W5:Y:S02]  /*1600*/  LDG.E.LTC128B.U16 R17, desc[UR12][R4.64+0x2] ;  /* 0x0000020c04117981 */ /* 0x000364000c1e1520 */
.L_x_24:
[----:B------:R-:W-:Y:S05]  /*1610*/  BSYNC B0 ;  /* 0x0000000000007941 */ /* 0x000fea0003800000 */
.L_x_23:
[----:B------:R-:W-:Y:S01]  /*1620*/  USHF.L.U32 UR5, UR6, 0x3, URZ ;  /* 0x0000000306057899 */ /* 0x000fe2000800063f */
[----:B-----5:R-:W-:Y:S01]  /*1630*/  IMAD.U32 R12, R17, 0x10000, RZ ;  /* 0x00010000110c7824 */ /* 0x020fe200078e00ff */
[----:B------:R-:W-:Y:S01]  /*1640*/  USHF.L.U64.HI UR4, UR6, 0x3, UR7 ;  /* 0x0000000306047899 */ /* 0x000fe20008010207 */
[----:B------:R-:W-:Y:S02]  /*1650*/  ISETP.GT.AND P0, PT, R10, 0x8, P0 ;  /* 0x000000080a00780c */ /* 0x000fe40000704270 */
[----:B------:R-:W-:Y:S01]  /*1660*/  FMUL R12, R12, R3 ;  /* 0x000000030c0c7220 */ /* 0x000fe20000400000 */
[----:B------:R-:W-:Y:S02]  /*1670*/  IMAD.U32 R18, RZ, RZ, UR5 ;  /* 0x00000005ff127e24 */ /* 0x000fe4000f8e00ff */
[----:B0-----:R-:W-:Y:S02]  /*1680*/  IMAD.U32 R19, RZ, RZ, UR4 ;  /* 0x00000004ff137e24 */ /* 0x001fe4000f8e00ff */
[----:B------:R-:W-:Y:S01]  /*1690*/  FFMA R12, R25, R0, R12 ;  /* 0x00000000190c7223 */ /* 0x000fe2000000000c */
[----:B------:R-:W-:-:S04]  /*16a0*/  IMAD.WIDE.U32 R18, R14, UR6, R18 ;  /* 0x000000060e127c25 */ /* 0x000fc8000f8e0012 */
[----:B------:R-:W-:Y:S02]  /*16b0*/  F2FP.BF16.F32.PACK_AB R12, RZ, R12 ;  /* 0x0000000cff0c723e */ /* 0x000fe400000010ff */
[----:B------:R-:W-:Y:S02]  /*16c0*/  IADD3 R14, P2, R8, R18, RZ ;  /* 0x00000012080e7210 */ /* 0x000fe40007f5e0ff */
[----:B------:R-:W-:Y:S02]  /*16d0*/  PRMT R15, R12, 0x7610, R15 ;  /* 0x000076100c0f7816 */ /* 0x000fe4000000000f */
[----:B------:R-:W-:Y:S02]  /*16e0*/  IADD3.X R9, R9, R13, R19, P2, !PT ;  /* 0x0000000d09097210 */ /* 0x000fe400017fe413 */
[C---:B------:R-:W-:Y:S01]  /*16f0*/  LEA R8, P2, R14.reuse, UR8, 0x1 ;  /* 0x000000080e087c11 */ /* 0x040fe2000f8408ff */
[----:B------:R0:W-:Y:S03]  /*1700*/  @P3 STG.E.U16 desc[UR12][R6.64+0x2], R15 ;  /* 0x0000020f06003986 */ /* 0x0001e6000c10150c */
[----:B------:R-:W-:-:S02]  /*1710*/  LEA.HI.X R9, R14, UR9, R9, 0x1, P2 ;  /* 0x000000090e097c11 */ /* 0x000fc400090f0c09 */
[----:B------:R-:W-:-:S06]  /*1720*/  PRMT R14, R17, 0x7610, R14 ;  /* 0x00007610110e7816 */ /* 0x000fcc000000000e */
[----:B------:R-:W2:Y:S01]  /*1730*/  @P0 LDG.E.LTC128B.U16 R14, desc[UR12][R8.64] ;  /* 0x0000000c080e0981 */ /* 0x000ea2000c1e1520 */
[C---:B------:R-:W-:Y:S01]  /*1740*/  SHF.L.U64.HI R11, R16.reuse, 0x1, R11 ;  /* 0x00000001100b7819 */ /* 0x040fe2000001020b */
[----:B------:R-:W-:Y:S01]  /*1750*/  BSSY B0, `(.L_x_25) ;  /* 0x000000b000007945 */ /* 0x000fe20003800000 */
[----:B------:R-:W-:Y:S02]  /*1760*/  LEA R16, P2, R16, R6, 0x1 ;  /* 0x0000000610107211 */ /* 0x000fe400078408ff */
[----:B------:R-:W-:-:S03]  /*1770*/  ISETP.GT.AND P1, PT, R10, 0x8, P1 ;  /* 0x000000080a00780c */ /* 0x000fc60000f24270 */
[----:B------:R-:W-:Y:S02]  /*1780*/  IMAD.X R17, R11, 0x1, R7, P2 ;  /* 0x000000010b117824 */ /* 0x000fe400010e0607 */
[----:B--2---:R-:W-:-:S04]  /*1790*/  IMAD.U32 R12, R14, 0x10000, RZ ;  /* 0x000100000e0c7824 */ /* 0x004fc800078e00ff */
[----:B------:R-:W-:-:S04]  /*17a0*/  FMUL R13, R12, R3 ;  /* 0x000000030c0d7220 */ /* 0x000fc80000400000 */
[----:B------:R-:W-:-:S05]  /*17b0*/  FFMA R13, R26, R0, R13 ;  /* 0x000000001a0d7223 */ /* 0x000fca000000000d */
[----:B------:R-:W-:-:S05]  /*17c0*/  F2FP.BF16.F32.PACK_AB R13, RZ, R13 ;  /* 0x0000000dff0d723e */ /* 0x000fca00000010ff */
[----:B------:R0:W-:Y:S01]  /*17d0*/  @P0 STG.E.U16 desc[UR12][R16.64], R13 ;  /* 0x0000000d10000986 */ /* 0x0001e2000c10150c */
[----:B------:R-:W-:Y:S05]  /*17e0*/  @!P1 BRA `(.L_x_26) ;  /* 0x0000000000049947 */ /* 0x000fea0003800000 */
[----:B------:R2:W5:Y:S02]  /*17f0*/  LDG.E.LTC128B.U16 R14, desc[UR12][R8.64+0x2] ;  /* 0x0000020c080e7981 */ /* 0x000564000c1e1520 */
.L_x_26:
[----:B------:R-:W-:Y:S05]  /*1800*/  BSYNC B0 ;  /* 0x0000000000007941 */ /* 0x000fea0003800000 */
.L_x_25:
[----:B-----5:R-:W-:Y:S01]  /*1810*/  IMAD.U32 R12, R14, 0x10000, RZ ;  /* 0x000100000e0c7824 */ /* 0x020fe200078e00ff */
[----:B------:R-:W-:Y:S01]  /*1820*/  ISETP.GT.AND P0, PT, R2, 0x8, PT ;  /* 0x000000080200780c */ /* 0x000fe20003f04270 */
[----:B0-----:R-:W-:Y:S01]  /*1830*/  @P1 IMAD.MOV.U32 R13, RZ, RZ, R17 ;  /* 0x000000ffff0d1224 */ /* 0x001fe200078e0011 */
[----:B------:R-:W-:Y:S01]  /*1840*/  BSSY B0, `(.L_x_27) ;  /* 0x000000a000007945 */ /* 0x000fe20003800000 */
[----:B------:R-:W-:Y:S01]  /*1850*/  FMUL R12, R12, R3 ;  /* 0x000000030c0c7220 */ /* 0x000fe20000400000 */
[----:B------:R-:W-:-:S03]  /*1860*/  ISETP.GT.AND P2, PT, R10, RZ, P0 ;  /* 0x000000ff0a00720c */ /* 0x000fc60000744270 */
[----:B------:R-:W-:-:S05]  /*1870*/  FFMA R12, R27, R0, R12 ;  /* 0x000000001b0c7223 */ /* 0x000fca000000000c */
[----:B------:R-:W-:-:S04]  /*1880*/  F2FP.BF16.F32.PACK_AB R12, RZ, R12 ;  /* 0x0000000cff0c723e */ /* 0x000fc800000010ff */
[----:B------:R-:W-:Y:S01]  /*1890*/  PRMT R11, R12, 0x7610, R11 ;  /* 0x000076100c0b7816 */ /* 0x000fe2000000000b */
[----:B------:R-:W-:-:S05]  /*18a0*/  @P1 IMAD.MOV.U32 R12, RZ, RZ, R16 ;  /* 0x000000ffff0c1224 */ /* 0x000fca00078e0010 */
[----:B------:R0:W-:Y:S01]  /*18b0*/  @P1 STG.E.U16 desc[UR12][R12.64+0x2], R11 ;  /* 0x0000020b0c001986 */ /* 0x0001e2000c10150c */
[----:B------:R-:W-:Y:S05]  /*18c0*/  @!P2 BRA `(.L_x_28) ;  /* 0x000000000004a947 */ /* 0x000fea0003800000 */
[----:B------:R3:W5:Y:S02]  /*18d0*/  LDG.E.LTC128B.U16 R14, desc[UR12][R4.64+0x10] ;  /* 0x0000100c040e7981 */ /* 0x000764000c1e1520 */
.L_x_28:
[----:B------:R-:W-:Y:S05]  /*18e0*/  BSYNC B0 ;  /* 0x0000000000007941 */ /* 0x000fea0003800000 */
.L_x_27:
[----:B0----5:R-:W-:Y:S01]  /*18f0*/  IMAD.U32 R12, R14, 0x10000, RZ ;  /* 0x000100000e0c7824 */ /* 0x021fe200078e00ff */
[----:B------:R-:W-:Y:S01]  /*1900*/  ISETP.GT.AND P1, PT, R2, 0x9, PT ;  /* 0x000000090200780c */ /* 0x000fe20003f24270 */
[----:B------:R-:W-:Y:S02]  /*1910*/  BSSY B0, `(.L_x_29) ;  /* 0x0000008000007945 */ /* 0x000fe40003800000 */
[----:B------:R-:W-:Y:S01]  /*1920*/  FMUL R11, R12, R3 ;  /* 0x000000030c0b7220 */ /* 0x000fe20000400000 */
[----:B------:R-:W-:-:S03]  /*1930*/  ISETP.GT.AND P3, PT, R10, RZ, P1 ;  /* 0x000000ff0a00720c */ /* 0x000fc60000f64270 */
[----:B------:R-:W-:-:S05]  /*1940*/  FFMA R11, R28, R0, R11 ;  /* 0x000000001c0b7223 */ /* 0x000fca000000000b */
[----:B------:R-:W-:-:S05]  /*1950*/  F2FP.BF16.F32.PACK_AB R11, RZ, R11 ;  /* 0x0000000bff0b723e */ /* 0x000fca00000010ff */
[----:B------:R0:W-:Y:S01]  /*1960*/  @P2 STG.E.U16 desc[UR12][R6.64+0x10], R11 ;  /* 0x0000100b06002986 */ /* 0x0001e2000c10150c */
[----:B------:R-:W-:Y:S05]  /*1970*/  @!P3 BRA `(.L_x_30) ;  /* 0x000000000004b947 */ /* 0x000fea0003800000 */
[----:B------:R4:W5:Y:S02]  /*1980*/  LDG.E.LTC128B.U16 R14, desc[UR12][R4.64+0x12] ;  /* 0x0000120c040e7981 */ /* 0x000964000c1e1520 */
.L_x_30:
[----:B------:R-:W-:Y:S05]  /*1990*/  BSYNC B0 ;  /* 0x0000000000007941 */ /* 0x000fea0003800000 */
.L_x_29:
[----:B-----5:R-:W-:Y:S01]  /*19a0*/  IMAD.U32 R12, R14, 0x10000, RZ ;  /* 0x000100000e0c7824 */ /* 0x020fe200078e00ff */
[----:B------:R-:W-:Y:S01]  /*19b0*/  ISETP.GT.AND P0, PT, R10, 0x8, P0 ;  /* 0x000000080a00780c */ /* 0x000fe20000704270 */
[----:B------:R-:W-:Y:S02]  /*19c0*/  BSSY B0, `(.L_x_31) ;  /* 0x0000007000007945 */ /* 0x000fe40003800000 */
[----:B------:R-:W-:-:S04]  /*19d0*/  FMUL R12, R12, R3 ;  /* 0x000000030c0c7220 */ /* 0x000fc80000400000 */
[----:B------:R-:W-:-:S05]  /*19e0*/  FFMA R12, R29, R0, R12 ;  /* 0x000000001d0c7223 */ /* 0x000fca000000000c */
[----:B------:R-:W-:-:S05]  /*19f0*/  F2FP.BF16.F32.PACK_AB R12, RZ, R12 ;  /* 0x0000000cff0c723e */ /* 0x000fca00000010ff */
[----:B------:R0:W-:Y:S01]  /*1a00*/  @P3 STG.E.U16 desc[UR12][R6.64+0x12], R12 ;  /* 0x0000120c06003986 */ /* 0x0001e2000c10150c */
[----:B------:R-:W-:Y:S05]  /*1a10*/  @!P0 BRA `(.L_x_32) ;  /* 0x0000000000048947 */ /* 0x000fea0003800000 */
[----:B------:R0:W5:Y:S02]  /*1a20*/  LDG.E.LTC128B.U16 R14, desc[UR12][R8.64+0x10] ;  /* 0x0000100c080e7981 */ /* 0x000164000c1e1520 */
.L_x_32:
[----:B------:R-:W-:Y:S05]  /*1a30*/  BSYNC B0 ;  /* 0x0000000000007941 */ /* 0x000fea0003800000 */
.L_x_31:
[----:B0----5:R-:W-:Y:S01]  /*1a40*/  IMAD.U32 R12, R14, 0x10000, RZ ;  /* 0x000100000e0c7824 */ /* 0x021fe200078e00ff */
[----:B------:R-:W-:Y:S01]  /*1a50*/  ISETP.GT.AND P1, PT, R10, 0x8, P1 ;  /* 0x000000080a00780c */ /* 0x000fe20000f24270 */
[----:B------:R-:W-:Y:S01]  /*1a60*/  @P0 IMAD.MOV.U32 R13, RZ, RZ, R17 ;  /* 0x000000ffff0d0224 */ /* 0x000fe200078e0011 */
[----:B------:R-:W-:Y:S01]  /*1a70*/  BSSY B0, `(.L_x_33) ;  /* 0x0000008000007945 */ /* 0x000fe20003800000 */
[----:B------:R-:W-:Y:S01]  /*1a80*/  FMUL R11, R12, R3 ;  /* 0x000000030c0b7220 */ /* 0x000fe20000400000 */
[----:B------:R-:W-:-:S03]  /*1a90*/  @P0 IMAD.MOV.U32 R12, RZ, RZ, R16 ;  /* 0x000000ffff0c0224 */ /* 0x000fc600078e0010 */
[----:B------:R-:W-:-:S05]  /*1aa0*/  FFMA R11, R30, R0, R11 ;  /* 0x000000001e0b7223 */ /* 0x000fca000000000b */
[----:B------:R-:W-:-:S05]  /*1ab0*/  F2FP.BF16.F32.PACK_AB R11, RZ, R11 ;  /* 0x0000000bff0b723e */ /* 0x000fca00000010ff */
[----:B------:R0:W-:Y:S01]  /*1ac0*/  @P0 STG.E.U16 desc[UR12][R12.64+0x10], R11 ;  /* 0x0000100b0c000986 */ /* 0x0001e2000c10150c */
[----:B------:R-:W-:Y:S05]  /*1ad0*/  @!P1 BRA `(.L_x_34) ;  /* 0x0000000000049947 */ /* 0x000fea0003800000 */
[----:B------:R0:W5:Y:S02]  /*1ae0*/  LDG.E.LTC128B.U16 R14, desc[UR12][R8.64+0x12] ;  /* 0x0000120c080e7981 */ /* 0x000164000c1e1520 */
.L_x_34:
[----:B------:R-:W-:Y:S05]  /*1af0*/  BSYNC B0 ;  /* 0x0000000000007941 */ /* 0x000fea0003800000 */
.L_x_33:
[----:B0----5:R-:W-:Y:S01]  /*1b00*/  IMAD.U32 R12, R14, 0x10000, RZ ;  /* 0x000100000e0c7824 */ /* 0x021fe200078e00ff */
[----:B------:R-:W-:Y:S01]  /*1b10*/  ISETP.GT.AND P0, PT, R2, 0x10, PT ;  /* 0x000000100200780c */ /* 0x000fe20003f04270 */
[----:B------:R-:W-:Y:S01]  /*1b20*/  @P1 IMAD.MOV.U32 R13, RZ, RZ, R17 ;  /* 0x000000ffff0d1224 */ /* 0x000fe200078e0011 */
        /* <DEDUP_REMOVED lines=10> */
.L_x_36:
[----:B------:R-:W-:Y:S05]  /*1bd0*/  BSYNC B0 ;  /* 0x0000000000007941 */ /* 0x000fea0003800000 */
.L_x_35:
        /* <DEDUP_REMOVED lines=10> */
.L_x_38:
[----:B------:R-:W-:Y:S05]  /*1c80*/  BSYNC B0 ;  /* 0x0000000000007941 */ /* 0x000fea0003800000 */
.L_x_37:
        /* <DEDUP_REMOVED lines=9> */
.L_x_40:
[----:B------:R-:W-:Y:S05]  /*1d20*/  BSYNC B0 ;  /* 0x0000000000007941 */ /* 0x000fea0003800000 */
.L_x_39:
        /* <DEDUP_REMOVED lines=11> */
.L_x_42:
[----:B------:R-:W-:Y:S05]  /*1de0*/  BSYNC B0 ;  /* 0x0000000000007941 */ /* 0x000fea0003800000 */
.L_x_41:
        /* <DEDUP_REMOVED lines=13> */
.L_x_44:
[----:B------:R-:W-:Y:S05]  /*1ec0*/  BSYNC B0 ;  /* 0x0000000000007941 */ /* 0x000fea0003800000 */
.L_x_43:
        /* <DEDUP_REMOVED lines=10> */
.L_x_46:
[----:B------:R-:W-:Y:S05]  /*1f70*/  BSYNC B0 ;  /* 0x0000000000007941 */ /* 0x000fea0003800000 */
.L_x_45:
        /* <DEDUP_REMOVED lines=9> */
.L_x_48:
[----:B------:R-:W-:Y:S05]  /*2010*/  BSYNC B0 ;  /* 0x0000000000007941 */ /* 0x000fea0003800000 */
.L_x_47:
        /* <DEDUP_REMOVED lines=11> */
.L_x_50:
[----:B------:R-:W-:Y:S05]  /*20d0*/  BSYNC B0 ;  /* 0x0000000000007941 */ /* 0x000fea0003800000 */
.L_x_49:
        /* <DEDUP_REMOVED lines=13> */
.L_x_52:
[----:B------:R-:W-:Y:S05]  /*21b0*/  BSYNC B0 ;  /* 0x0000000000007941 */ /* 0x000fea0003800000 */
.L_x_51:
        /* <DEDUP_REMOVED lines=10> */
.L_x_54:
[----:B------:R-:W-:Y:S05]  /*2260*/  BSYNC B0 ;  /* 0x0000000000007941 */ /* 0x000fea0003800000 */
.L_x_53:
        /* <DEDUP_REMOVED lines=9> */
.L_x_56:
[----:B------:R-:W-:Y:S05]  /*2300*/  BSYNC B0 ;  /* 0x0000000000007941 */ /* 0x000fea0003800000 */
.L_x_55:
        /* <DEDUP_REMOVED lines=11> */
.L_x_58:
[----:B------:R-:W-:Y:S05]  /*23c0*/  BSYNC B0 ;  /* 0x0000000000007941 */ /* 0x000fea0003800000 */
.L_x_57:
        /* <DEDUP_REMOVED lines=13> */
.L_x_60:
[----:B------:R-:W-:Y:S05]  /*24a0*/  BSYNC B0 ;  /* 0x0000000000007941 */ /* 0x000fea0003800000 */
.L_x_59:
        /* <DEDUP_REMOVED lines=10> */
.L_x_62:
[----:B------:R-:W-:Y:S05]  /*2550*/  BSYNC B0 ;  /* 0x0000000000007941 */ /* 0x000fea0003800000 */
.L_x_61:
        /* <DEDUP_REMOVED lines=9> */
.L_x_64:
[----:B------:R-:W-:Y:S05]  /*25f0*/  BSYNC B0 ;  /* 0x0000000000007941 */ /* 0x000fea0003800000 */
.L_x_63:
        /* <DEDUP_REMOVED lines=11> */
.L_x_66:
[----:B------:R-:W-:Y:S05]  /*26b0*/  BSYNC B0 ;  /* 0x0000000000007941 */ /* 0x000fea0003800000 */
.L_x_65:
        /* <DEDUP_REMOVED lines=13> */
.L_x_68:
[----:B------:R-:W-:Y:S05]  /*2790*/  BSYNC B0 ;  /* 0x0000000000007941 */ /* 0x000fea0003800000 */
.L_x_67:
        /* <DEDUP_REMOVED lines=10> */
.L_x_70:
[----:B------:R-:W-:Y:S05]  /*2840*/  BSYNC B0 ;  /* 0x0000000000007941 */ /* 0x000fea0003800000 */
.L_x_69:
        /* <DEDUP_REMOVED lines=9> */
.L_x_72:
[----:B------:R-:W-:Y:S05]  /*28e0*/  BSYNC B0 ;  /* 0x0000000000007941 */ /* 0x000fea0003800000 */
.L_x_71:
        /* <DEDUP_REMOVED lines=11> */
.L_x_74:
[----:B------:R-:W-:Y:S05]  /*29a0*/  BSYNC B0 ;  /* 0x0000000000007941 */ /* 0x000fea0003800000 */
.L_x_73:
        /* <DEDUP_REMOVED lines=13> */
.L_x_76:
[----:B------:R-:W-:Y:S05]  /*2a80*/  BSYNC B0 ;  /* 0x0000000000007941 */ /* 0x000fea0003800000 */
.L_x_75:
        /* <DEDUP_REMOVED lines=10> */
.L_x_78:
[----:B------:R-:W-:Y:S05]  /*2b30*/  BSYNC B0 ;  /* 0x0000000000007941 */ /* 0x000fea0003800000 */
.L_x_77:
        /* <DEDUP_REMOVED lines=9> */
.L_x_80:
[----:B------:R-:W-:Y:S05]  /*2bd0*/  BSYNC B0 ;  /* 0x0000000000007941 */ /* 0x000fea0003800000 */
.L_x_79:
        /* <DEDUP_REMOVED lines=11> */
.L_x_82:
[----:B------:R-:W-:Y:S05]  /*2c90*/  BSYNC B0 ;  /* 0x0000000000007941 */ /* 0x000fea0003800000 */
.L_x_81:
        /* <DEDUP_REMOVED lines=13> */
.L_x_84:
[----:B------:R-:W-:Y:S05]  /*2d70*/  BSYNC B0 ;  /* 0x0000000000007941 */ /* 0x000fea0003800000 */
.L_x_83:
        /* <DEDUP_REMOVED lines=10> */
.L_x_86:
[----:B------:R-:W-:Y:S05]  /*2e20*/  BSYNC B0 ;  /* 0x0000000000007941 */ /* 0x000fea0003800000 */
.L_x_85:
        /* <DEDUP_REMOVED lines=9> */
.L_x_88:
[----:B------:R-:W-:Y:S05]  /*2ec0*/  BSYNC B0 ;  /* 0x0000000000007941 */ /* 0x000fea0003800000 */
.L_x_87:
        /* <DEDUP_REMOVED lines=11> */
.L_x_90:
[----:B------:R-:W-:Y:S05]  /*2f80*/  BSYNC B0 ;  /* 0x0000000000007941 */ /* 0x000fea0003800000 */
.L_x_89:
        /* <DEDUP_REMOVED lines=13> */
.L_x_92:
[----:B------:R-:W-:Y:S05]  /*3060*/  BSYNC B0 ;  /* 0x0000000000007941 */ /* 0x000fea0003800000 */
.L_x_91:
        /* <DEDUP_REMOVED lines=10> */
.L_x_94:
[----:B------:R-:W-:Y:S05]  /*3110*/  BSYNC B0 ;  /* 0x0000000000007941 */ /* 0x000fea0003800000 */
.L_x_93:
        /* <DEDUP_REMOVED lines=9> */
.L_x_96:
[----:B------:R-:W-:Y:S05]  /*31b0*/  BSYNC B0 ;  /* 0x0000000000007941 */ /* 0x000fea0003800000 */
.L_x_95:
        /* <DEDUP_REMOVED lines=11> */
.L_x_98:
[----:B------:R-:W-:Y:S05]  /*3270*/  BSYNC B0 ;  /* 0x0000000000007941 */ /* 0x000fea0003800000 */
.L_x_97:
        /* <DEDUP_REMOVED lines=13> */
.L_x_100:
[----:B------:R-:W-:Y:S05]  /*3350*/  BSYNC B0 ;  /* 0x0000000000007941 */ /* 0x000fea0003800000 */
.L_x_99:
        /* <DEDUP_REMOVED lines=10> */
.L_x_102:
[----:B------:R-:W-:Y:S05]  /*3400*/  BSYNC B0 ;  /* 0x0000000000007941 */ /* 0x000fea0003800000 */
.L_x_101:
        /* <DEDUP_REMOVED lines=9> */
.L_x_104:
[----:B------:R-:W-:Y:S05]  /*34a0*/  BSYNC B0 ;  /* 0x0000000000007941 */ /* 0x000fea0003800000 */
.L_x_103:
        /* <DEDUP_REMOVED lines=11> */
.L_x_106:
[----:B------:R-:W-:Y:S05]  /*3560*/  BSYNC B0 ;  /* 0x0000000000007941 */ /* 0x000fea0003800000 */
.L_x_105:
        /* <DEDUP_REMOVED lines=13> */
.L_x_108:
[----:B------:R-:W-:Y:S05]  /*3640*/  BSYNC B0 ;  /* 0x0000000000007941 */ /* 0x000fea0003800000 */
.L_x_107:
        /* <DEDUP_REMOVED lines=10> */
.L_x_110:
[----:B------:R-:W-:Y:S05]  /*36f0*/  BSYNC B0 ;  /* 0x0000000000007941 */ /* 0x000fea0003800000 */
.L_x_109:
        /* <DEDUP_REMOVED lines=9> */
.L_x_112:
[----:B------:R-:W-:Y:S05]  /*3790*/  BSYNC B0 ;  /* 0x0000000000007941 */ /* 0x000fea0003800000 */
.L_x_111:
        /* <DEDUP_REMOVED lines=11> */
.L_x_114:
[----:B------:R-:W-:Y:S05]  /*3850*/  BSYNC B0 ;  /* 0x0000000000007941 */ /* 0x000fea0003800000 */
.L_x_113:
        /* <DEDUP_REMOVED lines=13> */
.L_x_116:
[----:B------:R-:W-:Y:S05]  /*3930*/  BSYNC B0 ;  /* 0x0000000000007941 */ /* 0x000fea0003800000 */
.L_x_115:
        /* <DEDUP_REMOVED lines=10> */
.L_x_118:
[----:B------:R-:W-:Y:S05]  /*39e0*/  BSYNC B0 ;  /* 0x0000000000007941 */ /* 0x000fea0003800000 */
.L_x_117:
        /* <DEDUP_REMOVED lines=9> */
.L_x_120:
[----:B------:R-:W-:Y:S05]  /*3a80*/  BSYNC B0 ;  /* 0x0000000000007941 */ /* 0x000fea0003800000 */
.L_x_119:
        /* <DEDUP_REMOVED lines=11> */
.L_x_122:
[----:B------:R-:W-:Y:S05]  /*3b40*/  BSYNC B0 ;  /* 0x0000000000007941 */ /* 0x000fea0003800000 */
.L_x_121:
        /* <DEDUP_REMOVED lines=13> */
.L_x_124:
[----:B------:R-:W-:Y:S05]  /*3c20*/  BSYNC B0 ;  /* 0x0000000000007941 */ /* 0x000fea0003800000 */
.L_x_123:
        /* <DEDUP_REMOVED lines=10> */
.L_x_126:
[----:B------:R-:W-:Y:S05]  /*3cd0*/  BSYNC B0 ;  /* 0x0000000000007941 */ /* 0x000fea0003800000 */
.L_x_125:
        /* <DEDUP_REMOVED lines=9> */
.L_x_128:
[----:B------:R-:W-:Y:S05]  /*3d70*/  BSYNC B0 ;  /* 0x0000000000007941 */ /* 0x000fea0003800000 */
.L_x_127:
        /* <DEDUP_REMOVED lines=11> */
.L_x_130:
[----:B------:R-:W-:Y:S05]  /*3e30*/  BSYNC B0 ;  /* 0x0000000000007941 */ /* 0x000fea0003800000 */
.L_x_129:
        /* <DEDUP_REMOVED lines=13> */
.L_x_132:
[----:B------:R-:W-:Y:S05]  /*3f10*/  BSYNC B0 ;  /* 0x0000000000007941 */ /* 0x000fea0003800000 */
.L_x_131:
        /* <DEDUP_REMOVED lines=10> */
.L_x_134:
[----:B------:R-:W-:Y:S05]  /*3fc0*/  BSYNC B0 ;  /* 0x0000000000007941 */ /* 0x000fea0003800000 */
.L_x_133:
        /* <DEDUP_REMOVED lines=9> */
.L_x_136:
[----:B------:R-:W-:Y:S05]  /*4060*/  BSYNC B0 ;  /* 0x0000000000007941 */ /* 0x000fea0003800000 */
.L_x_135:
        /* <DEDUP_REMOVED lines=11> */
.L_x_138:
[----:B------:R-:W-:Y:S05]  /*4120*/  BSYNC B0 ;  /* 0x0000000000007941 */ /* 0x000fea0003800000 */
.L_x_137:
        /* <DEDUP_REMOVED lines=13> */
.L_x_140:
[----:B------:R-:W-:Y:S05]  /*4200*/  BSYNC B0 ;  /* 0x0000000000007941 */ /* 0x000fea0003800000 */
.L_x_139:
        /* <DEDUP_REMOVED lines=10> */
.L_x_142:
[----:B------:R-:W-:Y:S05]  /*42b0*/  BSYNC B0 ;  /* 0x0000000000007941 */ /* 0x000fea0003800000 */
.L_x_141:
        /* <DEDUP_REMOVED lines=9> */
.L_x_144:
[----:B------:R-:W-:Y:S05]  /*4350*/  BSYNC B0 ;  /* 0x0000000000007941 */ /* 0x000fea0003800000 */
.L_x_143:
[----:B0----5:R-:W-:Y:S01]  /*4360*/  IMAD.U32 R2, R14, 0x10000, RZ ;  /* 0x000100000e027824 */ /* 0x021fe200078e00ff */
[----:B------:R-:W-:Y:S01]  /*4370*/  ISETP.GT.AND P1, PT, R10, 0x8, P1 ;  /* 0x000000080a00780c */ /* 0x000fe20000f24270 */
[----:B-1-34-:R-:W-:Y:S01]  /*4380*/  @P0 IMAD.MOV.U32 R4, RZ, RZ, R16 ;  /* 0x000000ffff040224 */ /* 0x01afe200078e0010 */
[----:B------:R-:W-:Y:S01]  /*4390*/  BSSY B0, `(.L_x_145) ;  /* 0x0000009000007945 */ /* 0x000fe20003800000 */
[----:B------:R-:W-:-:S04]  /*43a0*/  FMUL R5, R2, R3 ;  /* 0x0000000302057220 */ /* 0x000fc80000400000 */
[----:B------:R-:W-:-:S05]  /*43b0*/  FFMA R5, R86, R0, R5 ;  /* 0x0000000056057223 */ /* 0x000fca0000000005 */
[----:B------:R-:W-:-:S04]  /*43c0*/  F2FP.BF16.F32.PACK_AB R5, RZ, R5 ;  /* 0x00000005ff05723e */ /* 0x000fc800000010ff */
[----:B------:R-:W-:Y:S01]  /*43d0*/  PRMT R2, R5, 0x7610, R2 ;  /* 0x0000761005027816 */ /* 0x000fe20000000002 */
[----:B------:R-:W-:-:S05]  /*43e0*/  @P0 IMAD.MOV.U32 R5, RZ, RZ, R17 ;  /* 0x000000ffff050224 */ /* 0x000fca00078e0011 */
[----:B------:R0:W-:Y:S01]  /*43f0*/  @P0 STG.E.U16 desc[UR12][R4.64+0xf0], R2 ;  /* 0x0000f00204000986 */ /* 0x0001e2000c10150c */
[----:B------:R-:W-:Y:S05]  /*4400*/  @!P1 BRA `(.L_x_146) ;  /* 0x0000000000049947 */ /* 0x000fea0003800000 */
[----:B------:R1:W5:Y:S02]  /*4410*/  LDG.E.LTC128B.U16 R14, desc[UR12][R8.64+0xf2] ;  /* 0x0000f20c080e7981 */ /* 0x000364000c1e1520 */
.L_x_146:
[----:B------:R-:W-:Y:S05]  /*4420*/  BSYNC B0 ;  /* 0x0000000000007941 */ /* 0x000fea0003800000 */
.L_x_145:
[----:B-----5:R-:W-:-:S04]  /*4430*/  IMAD.U32 R14, R14, 0x10000, RZ ;  /* 0x000100000e0e7824 */ /* 0x020fc800078e00ff */
[----:B------:R-:W-:-:S04]  /*4440*/  FMUL R14, R14, R3 ;  /* 0x000000030e0e7220 */ /* 0x000fc80000400000 */
[----:B------:R-:W-:Y:S01]  /*4450*/  FFMA R14, R87, R0, R14 ;  /* 0x00000000570e7223 */ /* 0x000fe2000000000e */
[----:B------:R-:W-:Y:S06]  /*4460*/  @!P1 EXIT ;  /* 0x000000000000994d */ /* 0x000fec0003800000 */
[----:B------:R-:W-:-:S05]  /*4470*/  F2FP.BF16.F32.PACK_AB R14, RZ, R14 ;  /* 0x0000000eff0e723e */ /* 0x000fca00000010ff */
[----:B------:R-:W-:Y:S01]  /*4480*/  STG.E.U16 desc[UR12][R16.64+0xf2], R14 ;  /* 0x0000f20e10007986 */ /* 0x000fe2000c10150c */
[----:B------:R-:W-:Y:S05]  /*4490*/  EXIT ;  /* 0x000000000000794d */ /* 0x000fea0003800000 */
.L_x_22:
[----:B------:R-:W-:Y:S01]  /*44a0*/  ISETP.GT.AND P3, PT, R2, 0x1, PT ;  /* 0x000000010200780c */ /* 0x000fe20003f64270 */
[----:B------:R-:W-:Y:S01]  /*44b0*/  ULDC.64 UR4, c[0x0][0x650] ;  /* 0x0001940000047ab9 */ /* 0x000fe20000000a00 */
[-C--:B------:R-:W-:Y:S01]  /*44c0*/  FMUL R24, R24, R0.reuse ;  /* 0x0000000018187220 */ /* 0x080fe20000400000 */
[-C--:B------:R-:W-:Y:S01]  /*44d0*/  FMUL R25, R25, R0.reuse ;  /* 0x0000000019197220 */ /* 0x080fe20000400000 */
[----:B------:R-:W-:Y:S01]  /*44e0*/  ISETP.GT.AND P4, PT, R10, RZ, P3 ;  /* 0x000000ff0a00720c */ /* 0x000fe20001f84270 */
[-C--:B------:R-:W-:Y:S01]  /*44f0*/  FMUL R26, R26, R0.reuse ;  /* 0x000000001a1a7220 */ /* 0x080fe20000400000 */
[----:B------:R-:W-:Y:S01]  /*4500*/  LEA R4, P1, R12, UR4, 0x1 ;  /* 0x000000040c047c11 */ /* 0x000fe2000f8208ff */
[----:B------:R-:W-:Y:S01]  /*4510*/  FMUL R27, R27, R0 ;  /* 0x000000001b1b7220 */ /* 0x000fe20000400000 */
[----:B------:R-:W-:Y:S01]  /*4520*/  F2FP.BF16.F32.PACK_AB R24, RZ, R24 ;  /* 0x00000018ff18723e */ /* 0x000fe200000010ff */
[-C--:B------:R-:W-:Y:S01]  /*4530*/  FMUL R28, R28, R0.reuse ;  /* 0x000000001c1c7220 */ /* 0x080fe20000400000 */
[----:B------:R-:W-:Y:S01]  /*4540*/  LEA.HI.X R5, R12, UR5, R7, 0x1, P1 ;  /* 0x000000050c057c11 */ /* 0x000fe200088f0c07 */
[-C--:B------:R-:W-:Y:S01]  /*4550*/  FMUL R29, R29, R0.reuse ;  /* 0x000000001d1d7220 */ /* 0x080fe20000400000 */
[----:B------:R-:W-:Y:S01]  /*4560*/  F2FP.BF16.F32.PACK_AB R25, RZ, R25 ;  /* 0x00000019ff19723e */ /* 0x000fe200000010ff */
[-C--:B------:R-:W-:Y:S01]  /*4570*/  FMUL R30, R30, R0.reuse ;  /* 0x000000001e1e7220 */ /* 0x080fe20000400000 */
[----:B------:R-:W-:Y:S01]  /*4580*/  ISETP.GT.AND P3, PT, R10, 0x8, P3 ;  /* 0x000000080a00780c */ /* 0x000fe20001f64270 */
[----:B------:R-:W-:Y:S01]  /*4590*/  @P2 STG.E.U16 desc[UR12][R4.64], R24 ;  /* 0x0000001804002986 */ /* 0x000fe2000c10150c */
[----:B------:R-:W-:Y:S01]  /*45a0*/  SHF.L.U64.HI R11, R16, 0x1, R11 ;  /* 0x00000001100b7819 */ /* 0x000fe2000001020b */
[----:B------:R-:W-:Y:S01]  /*45b0*/  FMUL R31, R31, R0 ;  /* 0x000000001f1f7220 */ /* 0x000fe20000400000 */
[----:B------:R-:W-:Y:S01]  /*45c0*/  ISETP.GT.AND P2, PT, R10, 0x8, P0 ;  /* 0x000000080a00780c */ /* 0x000fe20000744270 */
[----:B------:R-:W-:Y:S01]  /*45d0*/  @P4 STG.E.U16 desc[UR12][R4.64+0x2], R25 ;  /* 0x0000021904004986 */ /* 0x000fe2000c10150c */
[----:B------:R-:W-:Y:S01]  /*45e0*/  LEA R16, P4, R16, R4, 0x1 ;  /* 0x0000000410107211 */ /* 0x000fe200078808ff */
[-C--:B------:R-:W-:Y:S01]  /*45f0*/  FMUL R32, R32, R0.reuse ;  /* 0x0000000020207220 */ /* 0x080fe20000400000 */
[C---:B------:R-:W-:Y:S01]  /*4600*/  ISETP.GT.AND P1, PT, R2.reuse, 0x8, PT ;  /* 0x000000080200780c */ /* 0x040fe20003f24270 */
[-C--:B------:R-:W-:Y:S01]  /*4610*/  FMUL R33, R33, R0.reuse ;  /* 0x0000000021217220 */ /* 0x080fe20000400000 */
[----:B------:R-:W-:Y:S01]  /*4620*/  ISETP.GT.AND P0, PT, R2, 0x9, PT ;  /* 0x000000090200780c */ /* 0x000fe20003f04270 */
[----:B------:R-:W-:Y:S01]  /*4630*/  IMAD.X R17, R11, 0x1, R5, P4 ;  /* 0x000000010b117824 */ /* 0x000fe200020e0605 */
[C---:B------:R-:W-:Y:S01]  /*4640*/  ISETP.GT.AND P5, PT, R10.reuse, RZ, P1 ;  /* 0x000000ff0a00720c */ /* 0x040fe20000fa4270 */
[--C-:B------:R-:W-:Y:S01]  /*4650*/  @P3 IMAD.MOV.U32 R6, RZ, RZ, R16.reuse ;  /* 0x000000ffff063224 */ /* 0x100fe200078e0010 */
[C---:B------:R-:W-:Y:S01]  /*4660*/  ISETP.GT.AND P4, PT, R10.reuse, RZ, P0 ;  /* 0x000000ff0a00720c */ /* 0x040fe20000784270 */
[--C-:B------:R-:W-:Y:S01]  /*4670*/  @P3 IMAD.MOV.U32 R7, RZ, RZ, R17.reuse ;  /* 0x000000ffff073224 */ /* 0x100fe200078e0011 */
[----:B------:R-:W-:Y:S01]  /*4680*/  ISETP.GT.AND P1, PT, R10, 0x8, P1 ;  /* 0x000000080a00780c */ /* 0x000fe20000f24270 */
[----:B------:R-:W-:Y:S01]  /*4690*/  FMUL R34, R34, R0 ;  /* 0x0000000022227220 */ /* 0x000fe20000400000 */
[----:B------:R-:W-:Y:S01]  /*46a0*/  F2FP.BF16.F32.PACK_AB R26, RZ, R26 ;  /* 0x0000001aff1a723e */ /* 0x000fe200000010ff */
[-C--:B------:R-:W-:Y:S01]  /*46b0*/  FMUL R35, R35, R0.reuse ;  /* 0x0000000023237220 */ /* 0x080fe20000400000 */
[----:B------:R-:W-:Y:S01]  /*46c0*/  F2FP.BF16.F32.PACK_AB R27, RZ, R27 ;  /* 0x0000001bff1b723e */ /* 0x000fe200000010ff */
[----:B------:R-:W-:Y:S01]  /*46d0*/  FMUL R36, R36, R0 ;  /* 0x0000000024247220 */ /* 0x000fe20000400000 */
[----:B------:R-:W-:Y:S01]  /*46e0*/  F2FP.BF16.F32.PACK_AB R28, RZ, R28 ;  /* 0x0000001cff1c723e */ /* 0x000fe200000010ff */
[----:B------:R-:W-:Y:S01]  /*46f0*/  @P2 STG.E.U16 desc[UR12][R16.64], R26 ;  /* 0x0000001a10002986 */ /* 0x000fe2000c10150c */
[----:B------:R-:W-:Y:S01]  /*4700*/  F2FP.BF16.F32.PACK_AB R29, RZ, R29 ;  /* 0x0000001dff1d723e */ /* 0x000fe200000010ff */
[-C--:B------:R-:W-:Y:S01]  /*4710*/  FMUL R37, R37, R0.reuse ;  /* 0x0000000025257220 */ /* 0x080fe20000400000 */
[----:B------:R-:W-:Y:S01]  /*4720*/  ISETP.GT.AND P2, PT, R10, 0x8, P0 ;  /* 0x000000080a00780c */ /* 0x000fe20000744270 */
[----:B------:R0:W-:Y:S01]  /*4730*/  @P3 STG.E.U16 desc[UR12][R6.64+0x2], R27 ;  /* 0x0000021b06003986 */ /* 0x0001e2000c10150c */
[----:B------:R-:W-:Y:S01]  /*4740*/  ISETP.GT.AND P3, PT, R2, 0x10, PT ;  /* 0x000000100200780c */ /* 0x000fe20003f64270 */
[----:B------:R-:W-:Y:S01]  /*4750*/  FMUL R38, R38, R0 ;  /* 0x0000000026267220 */ /* 0x000fe20000400000 */
[----:B------:R-:W-:Y:S01]  /*4760*/  F2FP.BF16.F32.PACK_AB R30, RZ, R30 ;  /* 0x0000001eff1e723e */ /* 0x000fe200000010ff */
[----:B------:R-:W-:Y:S01]  /*4770*/  @P5 STG.E.U16 desc[UR12][R4.64+0x10], R28 ;  /* 0x0000101c04005986 */ /* 0x000fe2000c10150c */
[----:B------:R-:W-:Y:S01]  /*4780*/  ISETP.GT.AND P0, PT, R2, 0x11, PT ;  /* 0x000000110200780c */ /* 0x000fe20003f04270 */
[-C--:B------:R-:W-:Y:S01]  /*4790*/  FMUL R39, R39, R0.reuse ;  /* 0x0000000027277220 */ /* 0x080fe20000400000 */
[----:B------:R-:W-:Y:S01]  /*47a0*/  F2FP.BF16.F32.PACK_AB R31, RZ, R31 ;  /* 0x0000001fff1f723e */ /* 0x000fe200000010ff */
[----:B------:R-:W-:Y:S01]  /*47b0*/  @P4 STG.E.U16 desc[UR12][R4.64+0x12], R29 ;  /* 0x0000121d04004986 */ /* 0x000fe2000c10150c */
[----:B------:R-:W-:Y:S01]  /*47c0*/  ISETP.GT.AND P4, PT, R10, RZ, P3 ;  /* 0x000000ff0a00720c */ /* 0x000fe20001f84270 */
[----:B------:R-:W-:Y:S01]  /*47d0*/  FMUL R40, R40, R0 ;  /* 0x0000000028287220 */ /* 0x000fe20000400000 */
[C---:B------:R-:W-:Y:S01]  /*47e0*/  ISETP.GT.AND P3, PT, R10.reuse, 0x8, P3 ;  /* 0x000000080a00780c */ /* 0x040fe20001f64270 */
[--C-:B0-----:R-:W-:Y:S01]  /*47f0*/  @P1 IMAD.MOV.U32 R6, RZ, RZ, R16.reuse ;  /* 0x000000ffff061224 */ /* 0x101fe200078e0010 */
[----:B------:R-:W-:Y:S01]  /*4800*/  ISETP.GT.AND P5, PT, R10, RZ, P0 ;  /* 0x000000ff0a00720c */ /* 0x000fe200007a4270 */
[--C-:B------:R-:W-:Y:S01]  /*4810*/  @P1 IMAD.MOV.U32 R7, RZ, RZ, R17.reuse ;  /* 0x000000ffff071224 */ /* 0x100fe200078e0011 */
[----:B------:R-:W-:Y:S01]  /*4820*/  F2FP.BF16.F32.PACK_AB R32, RZ, R32 ;  /* 0x00000020ff20723e */ /* 0x000fe200000010ff */
[-C--:B------:R-:W-:Y:S01]  /*4830*/  FMUL R41, R41, R0.reuse ;  /* 0x0000000029297220 */ /* 0x080fe20000400000 */
[----:B------:R-:W-:Y:S01]  /*4840*/  F2FP.BF16.F32.PACK_AB R33, RZ, R33 ;  /* 0x00000021ff21723e */ /* 0x000fe200000010ff */
[-C--:B------:R-:W-:Y:S01]  /*4850*/  FMUL R42, R42, R0.reuse ;  /* 0x000000002a2a7220 */ /* 0x080fe20000400000 */
[----:B------:R0:W-:Y:S01]  /*4860*/  @P1 STG.E.U16 desc[UR12][R6.64+0x10], R30 ;  /* 0x0000101e06001986 */ /* 0x0001e2000c10150c */
[----:B------:R-:W-:Y:S01]  /*4870*/  ISETP.GT.AND P1, PT, R10, 0x8, P0 ;  /* 0x000000080a00780c */ /* 0x000fe20000724270 */
[----:B------:R-:W-:Y:S01]  /*4880*/  FMUL R43, R43, R0 ;  /* 0x000000002b2b7220 */ /* 0x000fe20000400000 */
[----:B------:R-:W-:Y:S01]  /*4890*/  F2FP.BF16.F32.PACK_AB R34, RZ, R34 ;  /* 0x00000022ff22723e */ /* 0x000fe200000010ff */
[-C--:B------:R-:W-:Y:S01]  /*48a0*/  FMUL R44, R44, R0.reuse ;  /* 0x000000002c2c7220 */ /* 0x080fe20000400000 */
[----:B------:R-:W-:Y:S01]  /*48b0*/  F2FP.BF16.F32.PACK_AB R35, RZ, R35 ;  /* 0x00000023ff23723e */ /* 0x000fe200000010ff */
[-C--:B------:R-:W-:Y:S01]  /*48c0*/  FMUL R45, R45, R0.reuse ;  /* 0x000000002d2d7220 */ /* 0x080fe20000400000 */
[----:B------:R-:W-:Y:S01]  /*48d0*/  ISETP.GT.AND P0, PT, R2, 0x19, PT ;  /* 0x000000190200780c */ /* 0x000fe20003f04270 */
[----:B------:R-:W-:Y:S01]  /*48e0*/  FMUL R46, R46, R0 ;  /* 0x000000002e2e7220 */ /* 0x000fe20000400000 */
[----:B------:R-:W-:Y:S01]  /*48f0*/  F2FP.BF16.F32.PACK_AB R36, RZ, R36 ;  /* 0x00000024ff24723e */ /* 0x000fe200000010ff */
[----:B------:R-:W-:Y:S01]  /*4900*/  FMUL R47, R47, R0 ;  /* 0x000000002f2f7220 */ /* 0x000fe20000400000 */
[----:B------:R-:W-:Y:S01]  /*4910*/  F2FP.BF16.F32.PACK_AB R37, RZ, R37 ;  /* 0x00000025ff25723e */ /* 0x000fe200000010ff */
[--C-:B0-----:R-:W-:Y:S01]  /*4920*/  @P2 IMAD.MOV.U32 R6, RZ, RZ, R16.reuse ;  /* 0x000000ffff062224 */ /* 0x101fe200078e0010 */
[----:B------:R-:W-:Y:S01]  /*4930*/  F2FP.BF16.F32.PACK_AB R38, RZ, R38 ;  /* 0x00000026ff26723e */ /* 0x000fe200000010ff */
[--C-:B------:R-:W-:Y:S01]  /*4940*/  @P2 IMAD.MOV.U32 R7, RZ, RZ, R17.reuse ;  /* 0x000000ffff072224 */ /* 0x100fe200078e0011 */
[----:B------:R-:W-:Y:S01]  /*4950*/  F2FP.BF16.F32.PACK_AB R39, RZ, R39 ;  /* 0x00000027ff27723e */ /* 0x000fe200000010ff */
[----:B------:R-:W-:Y:S01]  /*4960*/  FMUL R48, R48, R0 ;  /* 0x0000000030307220 */ /* 0x000fe20000400000 */
[----:B------:R-:W-:Y:S01]  /*4970*/  F2FP.BF16.F32.PACK_AB R40, RZ, R40 ;  /* 0x00000028ff28723e */ /* 0x000fe200000010ff */
[-C--:B------:R-:W-:Y:S01]  /*4980*/  FMUL R49, R49, R0.reuse ;  /* 0x0000000031317220 */ /* 0x080fe20000400000 */
[----:B------:R0:W-:Y:S01]  /*4990*/  @P2 STG.E.U16 desc[UR12][R6.64+0x12], R31 ;  /* 0x0000121f06002986 */ /* 0x0001e2000c10150c */
[----:B------:R-:W-:Y:S01]  /*49a0*/  ISETP.GT.AND P2, PT, R2, 0x18, PT ;  /* 0x000000180200780c */ /* 0x000fe20003f44270 */
[-C--:B------:R-:W-:Y:S01]  /*49b0*/  FMUL R50, R50, R0.reuse ;  /* 0x0000000032327220 */ /* 0x080fe20000400000 */
[----:B------:R-:W-:Y:S01]  /*49c0*/  F2FP.BF16.F32.PACK_AB R41, RZ, R41 ;  /* 0x00000029ff29723e */ /* 0x000fe200000010ff */
[----:B------:R-:W-:Y:S01]  /*49d0*/  @P4 STG.E.U16 desc[UR12][R4.64+0x20], R32 ;  /* 0x0000202004004986 */ /* 0x000fe2000c10150c */
[C---:B------:R-:W-:Y:S01]  /*49e0*/  ISETP.GT.AND P4, PT, R10.reuse, RZ, P2 ;  /* 0x000000ff0a00720c */ /* 0x040fe20001784270 */
[-C--:B------:R-:W-:Y:S01]  /*49f0*/  FMUL R51, R51, R0.reuse ;  /* 0x0000000033337220 */ /* 0x080fe20000400000 */
[C---:B------:R-:W-:Y:S01]  /*4a00*/  ISETP.GT.AND P2, PT, R10.reuse, 0x8, P2 ;  /* 0x000000080a00780c */ /* 0x040fe20001744270 */
[----:B------:R-:W-:Y:S01]  /*4a10*/  @P5 STG.E.U16 desc[UR12][R4.64+0x22], R33 ;  /* 0x0000222104005986 */ /* 0x000fe2000c10150c */
[----:B------:R-:W-:Y:S01]  /*4a20*/  ISETP.GT.AND P5, PT, R10, RZ, P0 ;  /* 0x000000ff0a00720c */ /* 0x000fe200007a4270 */
[----:B------:R-:W-:Y:S01]  /*4a30*/  FMUL R52, R52, R0 ;  /* 0x0000000034347220 */ /* 0x000fe20000400000 */
[----:B------:R-:W-:Y:S01]  /*4a40*/  F2FP.BF16.F32.PACK_AB R42, RZ, R42 ;  /* 0x0000002aff2a723e */ /* 0x000fe200000010ff */
[--C-:B0-----:R-:W-:Y:S01]  /*4a50*/  @P3 IMAD.MOV.U32 R6, RZ, RZ, R16.reuse ;  /* 0x000000ffff063224 */ /* 0x101fe200078e0010 */
[----:B------:R-:W-:Y:S01]  /*4a60*/  F2FP.BF16.F32.PACK_AB R43, RZ, R43 ;  /* 0x0000002bff2b723e */ /* 0x000fe200000010ff */
[--C-:B------:R-:W-:Y:S01]  /*4a70*/  @P3 IMAD.MOV.U32 R7, RZ, RZ, R17.reuse ;  /* 0x000000ffff073224 */ /* 0x100fe200078e0011 */
[----:B------:R-:W-:Y:S01]  /*4a80*/  F2FP.BF16.F32.PACK_AB R44, RZ, R44 ;  /* 0x0000002cff2c723e */ /* 0x000fe200000010ff */
[-C--:B------:R-:W-:Y:S01]  /*4a90*/  FMUL R53, R53, R0.reuse ;  /* 0x0000000035357220 */ /* 0x080fe20000400000 */
[----:B------:R-:W-:Y:S01]  /*4aa0*/  F2FP.BF16.F32.PACK_AB R45, RZ, R45 ;  /* 0x0000002dff2d723e */ /* 0x000fe200000010ff */
[-C--:B------:R-:W-:Y:S01]  /*4ab0*/  FMUL R54, R54, R0.reuse ;  /* 0x0000000036367220 */ /* 0x080fe20000400000 */
[----:B------:R0:W-:Y:S01]  /*4ac0*/  @P3 STG.E.U16 desc[UR12][R6.64+0x20], R34 ;  /* 0x0000202206003986 */ /* 0x0001e2000c10150c */
[----:B------:R-:W-:Y:S01]  /*4ad0*/  ISETP.GT.AND P3, PT, R2, 0x20, PT ;  /* 0x000000200200780c */ /* 0x000fe20003f64270 */
[----:B------:R-:W-:Y:S01]  /*4ae0*/  FMUL R55, R55, R0 ;  /* 0x0000000037377220 */ /* 0x000fe20000400000 */
[----:B------:R-:W-:Y:S01]  /*4af0*/  F2FP.BF16.F32.PACK_AB R46, RZ, R46 ;  /* 0x0000002eff2e723e */ /* 0x000fe200000010ff */
[-C--:B------:R-:W-:Y:S01]  /*4b00*/  FMUL R56, R56, R0.reuse ;  /* 0x0000000038387220 */ /* 0x080fe20000400000 */
[----:B------:R-:W-:Y:S01]  /*4b10*/  F2FP.BF16.F32.PACK_AB R47, RZ, R47 ;  /* 0x0000002fff2f723e */ /* 0x000fe200000010ff */
[----:B------:R-:W-:Y:S01]  /*4b20*/  FMUL R57, R57, R0 ;  /* 0x0000000039397220 */ /* 0x000fe20000400000 */
[----:B------:R-:W-:Y:S01]  /*4b30*/  F2FP.BF16.F32.PACK_AB R48, RZ, R48 ;  /* 0x00000030ff30723e */ /* 0x000fe200000010ff */
[-C--:B------:R-:W-:Y:S01]  /*4b40*/  FMUL R58, R58, R0.reuse ;  /* 0x000000003a3a7220 */ /* 0x080fe20000400000 */
[----:B------:R-:W-:Y:S01]  /*4b50*/  F2FP.BF16.F32.PACK_AB R49, RZ, R49 ;  /* 0x00000031ff31723e */ /* 0x000fe200000010ff */
        /* <DEDUP_REMOVED lines=10> */
[----:B------:R-:W-:Y:S01]  /*4c00*/  ISETP.GT.AND P1, PT, R10, 0x8, P0 ;  /* 0x000000080a00780c */ /* 0x000fe20000724270 */
[-C--:B------:R-:W-:Y:S01]  /*4c10*/  FMUL R62, R62, R0.reuse ;  /* 0x000000003e3e7220 */ /* 0x080fe20000400000 */
[----:B------:R-:W-:Y:S01]  /*4c20*/  ISETP.GT.AND P0, PT, R2, 0x21, PT ;  /* 0x000000210200780c */ /* 0x000fe20003f04270 */
        /* <DEDUP_REMOVED lines=65> */
[----:B0-----:R-:W-:Y:S01]  /*5040*/  @P1 IMAD.MOV.U32 R6, RZ, RZ, R16 ;  /* 0x000000ffff061224 */ /* 0x001fe200078e0010 */
[----:B------:R-:W-:Y:S01]  /*5050*/  F2FP.BF16.F32.PACK_AB R75, RZ, R75 ;  /* 0x0000004bff4b723e */ /* 0x000fe200000010ff */
[----:B------:R-:W-:Y:S01]  /*5060*/  @P1 IMAD.MOV.U32 R7, RZ, RZ, R17 ;  /* 0x000000ffff071224 */ /* 0x000fe200078e0011 */
        /* <DEDUP_REMOVED lines=10> */
[----:B------:R-:W-:Y:S01]  /*5110*/  FMUL R0, R87, R0 ;  /* 0x0000000057007220 */ /* 0x000fe20000400000 */
[C---:B------:R-:W-:Y:S01]  /*5120*/  ISETP.GT.AND P3, PT, R10.reuse, 0x8, P3 ;  /* 0x000000080a00780c */ /* 0x040fe20001f64270 */
[----:B------:R-:W-:Y:S01]  /*5130*/  @P5 STG.E.U16 desc[UR12][R4.64+0x52], R45 ;  /* 0x0000522d04005986 */ /* 0x000fe2000c10150c */
[----:B------:R-:W-:-:S02]  /*5140*/  ISETP.GT.AND P5, PT, R10, RZ, P0 ;  /* 0x000000ff0a00720c */ /* 0x000fc400007a4270 */
[----:B------:R-:W-:Y:S01]  /*5150*/  F2FP.BF16.F32.PACK_AB R78, RZ, R78 ;  /* 0x0000004eff4e723e */ /* 0x000fe200000010ff */
[----:B0-----:R-:W-:Y:S01]  /*5160*/  @P2 IMAD.MOV.U32 R6, RZ, RZ, R16 ;  /* 0x000000ffff062224 */ /* 0x001fe200078e0010 */
[----:B------:R-:W-:Y:S01]  /*5170*/  F2FP.BF16.F32.PACK_AB R79, RZ, R79 ;  /* 0x0000004fff4f723e */ /* 0x000fe200000010ff */
[----:B------:R-:W-:Y:S01]  /*5180*/  @P2 IMAD.MOV.U32 R7, RZ, RZ, R17 ;  /* 0x000000ffff072224 */ /* 0x000fe200078e0011 */
[----:B------:R-:W-:Y:S02]  /*5190*/  F2FP.BF16.F32.PACK_AB R80, RZ, R80 ;  /* 0x00000050ff50723e */ /* 0x000fe400000010ff */
[----:B------:R-:W-:Y:S02]  /*51a0*/  F2FP.BF16.F32.PACK_AB R81, RZ, R81 ;  /* 0x00000051ff51723e */ /* 0x000fe400000010ff */
[----:B------:R0:W-:Y:S01]  /*51b0*/  @P2 STG.E.U16 desc[UR12][R6.64+0x50], R46 ;  /* 0x0000502e06002986 */ /* 0x0001e2000c10150c */
[----:B------:R-:W-:Y:S02]  /*51c0*/  ISETP.GT.AND P2, PT, R2, 0x38, PT ;  /* 0x000000380200780c */ /* 0x000fe40003f44270 */
[----:B------:R-:W-:-:S02]  /*51d0*/  F2FP.BF16.F32.PACK_AB R82, RZ, R82 ;  /* 0x00000052ff52723e */ /* 0x000fc400000010ff */
[----:B------:R-:W-:Y:S02]  /*51e0*/  F2FP.BF16.F32.PACK_AB R83, RZ, R83 ;  /* 0x00000053ff53723e */ /* 0x000fe400000010ff */
[----:B------:R-:W-:Y:S02]  /*51f0*/  F2FP.BF16.F32.PACK_AB R84, RZ, R84 ;  /* 0x00000054ff54723e */ /* 0x000fe400000010ff */
[----:B------:R-:W-:Y:S02]  /*5200*/  F2FP.BF16.F32.PACK_AB R85, RZ, R85 ;  /* 0x00000055ff55723e */ /* 0x000fe400000010ff */
[----:B------:R-:W-:Y:S01]  /*5210*/  F2FP.BF16.F32.PACK_AB R86, RZ, R86 ;  /* 0x00000056ff56723e */ /* 0x000fe200000010ff */
[----:B0-----:R-:W-:Y:S02]  /*5220*/  @P1 IMAD.MOV.U32 R6, RZ, RZ, R16 ;  /* 0x000000ffff061224 */ /* 0x001fe400078e0010 */
[----:B------:R-:W-:-:S05]  /*5230*/  @P1 IMAD.MOV.U32 R7, RZ, RZ, R17 ;  /* 0x000000ffff071224 */ /* 0x000fca00078e0011 */
[----:B------:R0:W-:Y:S01]  /*5240*/  @P1 STG.E.U16 desc[UR12][R6.64+0x52], R47 ;  /* 0x0000522f06001986 */ /* 0x0001e2000c10150c */
[----:B------:R-:W-:Y:S02]  /*5250*/  ISETP.GT.AND P1, PT, R10, 0x8, P0 ;  /* 0x000000080a00780c */ /* 0x000fe40000724270 */
[----:B------:R-:W-:Y:S01]  /*5260*/  ISETP.GT.AND P0, PT, R2, 0x39, PT ;  /* 0x000000390200780c */ /* 0x000fe20003f04270 */
[----:B------:R-:W-:Y:S01]  /*5270*/  @P4 STG.E.U16 desc[UR12][R4.64+0x60], R48 ;  /* 0x0000603004004986 */ /* 0x000fe2000c10150c */
[C---:B------:R-:W-:Y:S02]  /*5280*/  ISETP.GT.AND P4, PT, R10.reuse, RZ, P2 ;  /* 0x000000ff0a00720c */ /* 0x040fe40001784270 */
[C---:B------:R-:W-:Y:S01]  /*5290*/  ISETP.GT.AND P2, PT, R10.reuse, 0x8, P2 ;  /* 0x000000080a00780c */ /* 0x040fe20001744270 */
[----:B------:R-:W-:Y:S01]  /*52a0*/  @P5 STG.E.U16 desc[UR12][R4.64+0x62], R49 ;  /* 0x0000623104005986 */ /* 0x000fe2000c10150c */
[----:B------:R-:W-:Y:S01]  /*52b0*/  ISETP.GT.AND P5, PT, R10, RZ, P0 ;  /* 0x000000ff0a00720c */ /* 0x000fe200007a4270 */
[----:B0-----:R-:W-:-:S02]  /*52c0*/  @P3 IMAD.MOV.U32 R6, RZ, RZ, R16 ;  /* 0x000000ffff063224 */ /* 0x001fc400078e0010 */
[----:B------:R-:W-:-:S05]  /*52d0*/  @P3 IMAD.MOV.U32 R7, RZ, RZ, R17 ;  /* 0x000000ffff073224 */ /* 0x000fca00078e0011 */
[----:B------:R0:W-:Y:S01]  /*52e0*/  @P3 STG.E.U16 desc[UR12][R6.64+0x60], R50 ;  /* 0x0000603206003986 */ /* 0x0001e2000c10150c */
[----:B------:R-:W-:Y:S01]  /*52f0*/  ISETP.GT.AND P3, PT, R2, 0x40, PT ;  /* 0x000000400200780c */ /* 0x000fe20003f64270 */
        /* <DEDUP_REMOVED lines=37> */
[C---:B------:R-:W-:Y:S02]  /*5550*/  ISETP.GT.AND P5, PT, R10.reuse, RZ, P0 ;  /* 0x000000ff0a00720c */ /* 0x040fe400007a4270 */
[----:B------:R-:W-:Y:S01]  /*5560*/  ISETP.GT.AND P0, PT, R10, 0x8, P0 ;  /* 0x000000080a00780c */ /* 0x000fe20000704270 */
[----:B0-----:R-:W-:-:S02]  /*5570*/  @P2 IMAD.MOV.U32 R6, RZ, RZ, R16 ;  /* 0x000000ffff062224 */ /* 0x001fc400078e0010 */
[----:B------:R-:W-:-:S05]  /*5580*/  @P2 IMAD.MOV.U32 R7, RZ, RZ, R17 ;  /* 0x000000ffff072224 */ /* 0x000fca00078e0011 */
[----:B------:R0:W-:Y:S01]  /*5590*/  @P2 STG.E.U16 desc[UR12][R6.64+0x90], R62 ;  /* 0x0000903e06002986 */ /* 0x0001e2000c10150c */
[----:B------:R-:W-:Y:S01]  /*55a0*/  ISETP.GT.AND P2, PT, R2, 0x59, PT ;  /* 0x000000590200780c */ /* 0x000fe20003f44270 */
[----:B0-----:R-:W-:Y:S02]  /*55b0*/  @P1 IMAD.MOV.U32 R6, RZ, RZ, R16 ;  /* 0x000000ffff061224 */ /* 0x001fe400078e0010 */
[----:B------:R-:W-:-:S05]  /*55c0*/  @P1 IMAD.MOV.U32 R7, RZ, RZ, R17 ;  /* 0x000000ffff071224 */ /* 0x000fca00078e0011 */
[----:B------:R0:W-:Y:S01]  /*55d0*/  @P1 STG.E.U16 desc[UR12][R6.64+0x92], R63 ;  /* 0x0000923f06001986 */ /* 0x0001e2000c10150c */
[----:B------:R-:W-:-:S03]  /*55e0*/  ISETP.GT.AND P1, PT, R2, 0x58, PT ;  /* 0x000000580200780c */ /* 0x000fc60003f24270 */
[----:B------:R-:W-:Y:S01]  /*55f0*/  @P4 STG.E.U16 desc[UR12][R4.64+0xa0], R64 ;  /* 0x0000a04004004986 */ /* 0x000fe2000c10150c */
[C---:B------:R-:W-:Y:S02]  /*5600*/  ISETP.GT.AND P4, PT, R10.reuse, RZ, P1 ;  /* 0x000000ff0a00720c */ /* 0x040fe40000f84270 */
[C---:B------:R-:W-:Y:S01]  /*5610*/  ISETP.GT.AND P1, PT, R10.reuse, 0x8, P1 ;  /* 0x000000080a00780c */ /* 0x040fe20000f24270 */
[----:B------:R-:W-:Y:S01]  /*5620*/  @P5 STG.E.U16 desc[UR12][R4.64+0xa2], R65 ;  /* 0x0000a24104005986 */ /* 0x000fe2000c10150c */
[C---:B------:R-:W-:Y:S02]  /*5630*/  ISETP.GT.AND P5, PT, R10.reuse, RZ, P2 ;  /* 0x000000ff0a00720c */ /* 0x040fe400017a4270 */
[----:B------:R-:W-:Y:S01]  /*5640*/  ISETP.GT.AND P2, PT, R10, 0x8, P2 ;  /* 0x000000080a00780c */ /* 0x000fe20001744270 */
[----:B0-----:R-:W-:Y:S02]  /*5650*/  @P3 IMAD.MOV.U32 R6, RZ, RZ, R16 ;  /* 0x000000ffff063224 */ /* 0x001fe400078e0010 */
        /* <DEDUP_REMOVED lines=15> */
[----:B------:R0:W-:Y:S02]  /*5750*/  @P1 STG.E.U16 desc[UR12][R6.64+0xb0], R70 ;  /* 0x0000b04606001986 */ /* 0x0001e4000c10150c */
[----:B0-----:R-:W-:Y:S02]  /*5760*/  @P2 IMAD.MOV.U32 R6, RZ, RZ, R16 ;  /* 0x000000ffff062224 */ /* 0x001fe400078e0010 */
[----:B------:R-:W-:-:S05]  /*5770*/  @P2 IMAD.MOV.U32 R7, RZ, RZ, R17 ;  /* 0x000000ffff072224 */ /* 0x000fca00078e0011 */
[----:B------:R0:W-:Y:S01]  /*5780*/  @P2 STG.E.U16 desc[UR12][R6.64+0xb2], R71 ;  /* 0x0000b24706002986 */ /* 0x0001e2000c10150c */
[----:B------:R-:W-:-:S03]  /*5790*/  ISETP.GT.AND P2, PT, R2, 0x71, PT ;  /* 0x000000710200780c */ /* 0x000fc60003f44270 */
[----:B------:R-:W-:Y:S01]  /*57a0*/  @P4 STG.E.U16 desc[UR12][R4.64+0xc0], R72 ;  /* 0x0000c04804004986 */ /* 0x000fe2000c10150c */
[----:B------:R-:W-:-:S03]  /*57b0*/  ISETP.GT.AND P4, PT, R2, 0x68, PT ;  /* 0x000000680200780c */ /* 0x000fc60003f84270 */
[----:B------:R-:W-:Y:S01]  /*57c0*/  @P5 STG.E.U16 desc[UR12][R4.64+0xc2], R73 ;  /* 0x0000c24904005986 */ /* 0x000fe2000c10150c */
[----:B------:R-:W-:Y:S02]  /*57d0*/  ISETP.GT.AND P5, PT, R2, 0x69, PT ;  /* 0x000000690200780c */ /* 0x000fe40003fa4270 */
[C---:B------:R-:W-:Y:S01]  /*57e0*/  ISETP.GT.AND P1, PT, R10.reuse, RZ, P4 ;  /* 0x000000ff0a00720c */ /* 0x040fe20002724270 */
[----:B0-----:R-:W-:Y:S01]  /*57f0*/  @P3 IMAD.MOV.U32 R6, RZ, RZ, R16 ;  /* 0x000000ffff063224 */ /* 0x001fe200078e0010 */
[C---:B------:R-:W-:Y:S01]  /*5800*/  ISETP.GT.AND P6, PT, R10.reuse, RZ, P5 ;  /* 0x000000ff0a00720c */ /* 0x040fe20002fc4270 */
[----:B------:R-:W-:Y:S01]  /*5810*/  @P3 IMAD.MOV.U32 R7, RZ, RZ, R17 ;  /* 0x000000ffff073224 */ /* 0x000fe200078e0011 */
[----:B------:R-:W-:-:S04]  /*5820*/  ISETP.GT.AND P4, PT, R10, 0x8, P4 ;  /* 0x000000080a00780c */ /* 0x000fc80002784270 */
[----:B------:R0:W-:Y:S01]  /*5830*/  @P3 STG.E.U16 desc[UR12][R6.64+0xc0], R74 ;  /* 0x0000c04a06003986 */ /* 0x0001e2000c10150c */
[----:B------:R-:W-:-:S06]  /*5840*/  ISETP.GT.AND P3, PT, R2, 0x70, PT ;  /* 0x000000700200780c */ /* 0x000fcc0003f64270 */
[----:B------:R-:W-:Y:S02]  /*5850*/  @P6 IMAD.MOV.U32 R3, RZ, RZ, R5 ;  /* 0x000000ffff036224 */ /* 0x000fe400078e0005 */
[----:B0-----:R-:W-:Y:S02]  /*5860*/  @P0 IMAD.MOV.U32 R6, RZ, RZ, R16 ;  /* 0x000000ffff060224 */ /* 0x001fe400078e0010 */
[----:B------:R-:W-:-:S05]  /*5870*/  @P0 IMAD.MOV.U32 R7, RZ, RZ, R17 ;  /* 0x000000ffff070224 */ /* 0x000fca00078e0011 */
[----:B------:R-:W-:Y:S01]  /*5880*/  @P0 STG.E.U16 desc[UR12][R6.64+0xc2], R75 ;  /* 0x0000c24b06000986 */ /* 0x000fe2000c10150c */
[----:B------:R-:W-:-:S03]  /*5890*/  ISETP.GT.AND P0, PT, R2, 0x79, PT ;  /* 0x000000790200780c */ /* 0x000fc60003f04270 */
[----:B------:R-:W-:Y:S01]  /*58a0*/  @P1 STG.E.U16 desc[UR12][R4.64+0xd0], R76 ;  /* 0x0000d04c04001986 */ /* 0x000fe2000c10150c */
[----:B------:R-:W-:Y:S01]  /*58b0*/  ISETP.GT.AND P1, PT, R2, 0x78, PT ;  /* 0x000000780200780c */ /* 0x000fe20003f24270 */
[----:B------:R-:W-:-:S05]  /*58c0*/  @P6 IMAD.MOV.U32 R2, RZ, RZ, R4 ;  /* 0x000000ffff026224 */ /* 0x000fca00078e0004 */
[----:B------:R0:W-:Y:S01]  /*58d0*/  @P6 STG.E.U16 desc[UR12][R2.64+0xd2], R77 ;  /* 0x0000d24d02006986 */ /* 0x0001e2000c10150c */
[C---:B------:R-:W-:Y:S02]  /*58e0*/  ISETP.GT.AND P6, PT, R10.reuse, 0x8, P5 ;  /* 0x000000080a00780c */ /* 0x040fe40002fc4270 */
[C---:B------:R-:W-:Y:S02]  /*58f0*/  ISETP.GT.AND P5, PT, R10.reuse, RZ, P3 ;  /* 0x000000ff0a00720c */ /* 0x040fe40001fa4270 */
[----:B------:R-:W-:Y:S01]  /*5900*/  ISETP.GT.AND P3, PT, R10, 0x8, P3 ;  /* 0x000000080a00780c */ /* 0x000fe20001f64270 */
[----:B0-----:R-:W-:Y:S02]  /*5910*/  @P4 IMAD.MOV.U32 R2, RZ, RZ, R16 ;  /* 0x000000ffff024224 */ /* 0x001fe400078e0010 */
[----:B------:R-:W-:-:S05]  /*5920*/  @P4 IMAD.MOV.U32 R3, RZ, RZ, R17 ;  /* 0x000000ffff034224 */ /* 0x000fca00078e0011 */
[----:B------:R0:W-:Y:S01]  /*5930*/  @P4 STG.E.U16 desc[UR12][R2.64+0xd0], R78 ;  /* 0x0000d04e02004986 */ /* 0x0001e2000c10150c */
        /* <DEDUP_REMOVED lines=14> */
[----:B------:R0:W-:Y:S02]  /*5a20*/  @P4 STG.E.U16 desc[UR12][R2.64+0xe2], R81 ;  /* 0x0000e25102004986 */ /* 0x0001e4000c10150c */
        /* <DEDUP_REMOVED lines=8> */
[----:B------:R0:W-:Y:S04]  /*5ab0*/  @P5 STG.E.U16 desc[UR12][R2.64+0xf0], R84 ;  /* 0x0000f05402005986 */ /* 0x0001e8000c10150c */
[----:B------:R1:W-:Y:S01]  /*5ac0*/  @P6 STG.E.U16 desc[UR12][R4.64+0xf2], R85 ;  /* 0x0000f25504006986 */ /* 0x0003e2000c10150c */
[----:B0-----:R-:W-:Y:S02]  /*5ad0*/  @P1 IMAD.MOV.U32 R2, RZ, RZ, R16 ;  /* 0x000000ffff021224 */ /* 0x001fe400078e0010 */
[----:B------:R-:W-:-:S05]  /*5ae0*/  @P1 IMAD.MOV.U32 R3, RZ, RZ, R17 ;  /* 0x000000ffff031224 */ /* 0x000fca00078e0011 */
[----:B------:R1:W-:Y:S01]  /*5af0*/  @P1 STG.E.U16 desc[UR12][R2.64+0xf0], R86 ;  /* 0x0000f05602001986 */ /* 0x0003e2000c10150c */
[----:B------:R-:W-:Y:S05]  /*5b00*/  @!P0 EXIT ;  /* 0x000000000000894d */ /* 0x000fea0003800000 */
[----:B------:R-:W-:-:S05]  /*5b10*/  F2FP.BF16.F32.PACK_AB R0, RZ, R0 ;  /* 0x00000000ff00723e */ /* 0x000fca00000010ff */
[----:B------:R-:W-:Y:S01]  /*5b20*/  STG.E.U16 desc[UR12][R16.64+0xf2], R0 ;  /* 0x0000f20010007986 */ /* 0x000fe2000c10150c */
[----:B------:R-:W-:Y:S05]  /*5b30*/  EXIT ;  /* 0x000000000000794d */ /* 0x000fea0003800000 */
.L_x_10:
[----:B------:R-:W-:-:S13]  /*5b40*/  ISETP.NE.AND P0, PT, R6, RZ, PT ;  /* 0x000000ff0600720c */ /* 0x000fda0003f05270 */
[----:B------:R-:W-:Y:S05]  /*5b50*/  @P0 EXIT ;  /* 0x000000000000094d */ /* 0x000fea0003800000 */
[----:B------:R-:W-:-:S13]  /*5b60*/  ELECT P0, URZ, PT ;  /* 0x00000000003f782f */ /* 0x000fda0003800000 */
[----:B------:R-:W-:Y:S05]  /*5b70*/  @!P0 BRA `(.L_x_147) ;  /* 0x00000008000c8947 */ /* 0x000fea0003800000 */
[----:B------:R-:W-:Y:S02]  /*5b80*/  ISETP.GE.AND P0, PT, R4, 0x1, PT ;  /* 0x000000010400780c */ /* 0x000fe40003f06270 */
[----:B---3-5:R-:W-:-:S04]  /*5b90*/  SHF.R.S32.HI R3, RZ, 0x1f, R8 ;  /* 0x0000001fff037819 */ /* 0x028fc80000011408 */
[----:B------:R-:W-:-:S07]  /*5ba0*/  LEA.HI R3, R3, R8, RZ, 0x7 ;  /* 0x0000000803037211 */ /* 0x000fce00078f38ff */
[----:B------:R-:W-:Y:S05]  /*5bb0*/  @!P0 BRA `(.L_x_147) ;  /* 0x0000000400fc8947 */ /* 0x000fea0003800000 */
[----:B-1----:R-:W0:Y:S01]  /*5bc0*/  S2R R0, SR_CTAID.X ;  /* 0x0000000000007919 */ /* 0x002e220000002500 */
[----:B------:R-:W-:Y:S01]  /*5bd0*/  LOP3.LUT R3, R3, 0xffffff80, RZ, 0xc0, !PT ;  /* 0xffffff8003037812 */ /* 0x000fe200078ec0ff */
[----:B------:R-:W-:Y:S01]  /*5be0*/  ULDC UR4, c[0x0][0x384] ;  /* 0x0000e10000047ab9 */ /* 0x000fe20000000800 */
[C---:B------:R-:W-:Y:S01]  /*5bf0*/  LOP3.LUT P0, RZ, R8.reuse, 0x1f, RZ, 0xc0, !PT ;  /* 0x0000001f08ff7812 */ /* 0x040fe2000780c0ff */
[----:B------:R-:W1:Y:S01]  /*5c00*/  S2R R10, SR_CTAID.Y ;  /* 0x00000000000a7919 */ /* 0x000e620000002600 */
[----:B------:R-:W-:Y:S01]  /*5c10*/  ULDC UR5, c[0x0][0x388] ;  /* 0x0000e20000057ab9 */ /* 0x000fe20000000800 */
[----:B------:R-:W-:Y:S01]  /*5c20*/  IMAD.IADD R3, R8, 0x1, -R3 ;  /* 0x0000000108037824 */ /* 0x000fe200078e0a03 */
[----:B------:R-:W-:Y:S01]  /*5c30*/  LOP3.LUT R19, R2, 0x2, RZ, 0xfc, !PT ;  /* 0x0000000202137812 */ /* 0x000fe200078efcff */
[----:B------:R-:W-:Y:S01]  /*5c40*/  VIADD R21, R4, 0x1 ;  /* 0x0000000104157836 */ /* 0x000fe20000000000 */
[----:B------:R-:W-:Y:S01]  /*5c50*/  CS2R R6, SRZ ;  /* 0x0000000000067805 */ /* 0x000fe2000001ff00 */
[----:B------:R-:W-:Y:S01]  /*5c60*/  IMAD.MOV.U32 R5, RZ, RZ, 0x1 ;  /* 0x00000001ff057424 */ /* 0x000fe200078e00ff */
[----:B------:R-:W-:-:S02]  /*5c70*/  ISETP.NE.AND P1, PT, R3, RZ, PT ;  /* 0x000000ff0300720c */ /* 0x000fc40003f25270 */
[----:B------:R-:W-:Y:S02]  /*5c80*/  CS2R R8, SRZ ;  /* 0x0000000000087805 */ /* 0x000fe4000001ff00 */
[----:B------:R-:W-:Y:S01]  /*5c90*/  ISETP.NE.OR P0, PT, R3, RZ, !P0 ;  /* 0x000000ff0300720c */ /* 0x000fe20004705670 */
[----:B------:R-:W-:Y:S02]  /*5ca0*/  IMAD.MOV.U32 R3, RZ, RZ, RZ ;  /* 0x000000ffff037224 */ /* 0x000fe400078e00ff */
[----:B0-----:R-:W-:-:S04]  /*5cb0*/  IMAD.SHL.U32 R16, R0, 0x40, RZ ;  /* 0x0000004000107824 */ /* 0x001fc800078e00ff */
[----:B------:R-:W-:-:S04]  /*5cc0*/  IMAD.HI.U32 R0, R16, UR4, RZ ;  /* 0x0000000410007c27 */ /* 0x000fc8000f8e00ff */
[----:B-1----:R-:W-:Y:S01]  /*5cd0*/  IMAD.SHL.U32 R18, R10, 0x80, RZ ;  /* 0x000000800a127824 */ /* 0x002fe200078e00ff */
[----:B------:R-:W-:-:S07]  /*5ce0*/  SHF.R.U32.HI R0, RZ, UR5, R0 ;  /* 0x00000005ff007c19 */ /* 0x000fce0008011600 */
.L_x_151:
[----:B------:R-:W0:Y:S01]  /*5cf0*/  S2R R11, SR_CgaCtaId ;  /* 0x00000000000b7919 */ /* 0x000e220000008800 */
[----:B------:R-:W-:-:S04]  /*5d00*/  MOV R10, 0x400 ;  /* 0x00000400000a7802 */ /* 0x000fc80000000f00 */
[----:B0-----:R-:W-:Y:S02]  /*5d10*/  LEA R20, R11, R10, 0x18 ;  /* 0x0000000a0b147211 */ /* 0x001fe400078ec0ff */
[----:B------:R-:W-:-:S03]  /*5d20*/  SHF.L.U32 R10, R5, 0x1f, RZ ;  /* 0x0000001f050a7819 */ /* 0x000fc600000006ff */
[----:B------:R-:W-:-:S07]  /*5d30*/  IMAD R17, R3, 0x8, R20 ;  /* 0x0000000803117824 */ /* 0x000fce00078e0214 */
.L_x_148:
[----:B0-----:R0:W1:Y:S02]  /*5d40*/  SYNCS.PHASECHK.TRANS64.TRYWAIT P2, [R17+URZ+0x36090], R10 ;  /* 0x0360900a110075a7 */ /* 0x001064000804017f */
[----:B-1----:R-:W-:Y:S05]  /*5d50*/  @!P2 NANOSLEEP.SYNCS 0x989680 ;  /* 0x009896800000a95d */ /* 0x002fea0003900000 */
[----:B------:R-:W1:Y:S02]  /*5d60*/  @!P2 SYNCS.PHASECHK.TRANS64 P2, [R17+URZ+0x36090], R10 ;  /* 0x0360900a1100a5a7 */ /* 0x000e64000804007f */
[----:B-1----:R-:W-:Y:S05]  /*5d70*/  @!P2 BRA `(.L_x_148) ;  /* 0xfffffffc00f0a947 */ /* 0x002fea000383ffff */
[----:B0-----:R-:W0:Y:S02]  /*5d80*/  @!P1 LDC R10, c[0x0][0x580] ;  /* 0x00016000ff0a9b82 */ /* 0x001e240000000800 */
[----:B0-----:R0:W-:Y:S02]  /*5d90*/  @!P1 SYNCS.ARRIVE.TRANS64 RZ, [R17+URZ+0x36000], R10 ;  /* 0x0360000a11ff99a7 */ /* 0x0011e4000800003f */
[----:B0-----:R-:W-:-:S04]  /*5da0*/  PRMT R10, R19, 0x9910, RZ ;  /* 0x00009910130a7816 */ /* 0x001fc800000000ff */
[----:B------:R-:W-:-:S13]  /*5db0*/  ISETP.NE.AND P2, PT, R10, 0x2, PT ;  /* 0x000000020a00780c */ /* 0x000fda0003f45270 */
[----:B------:R-:W-:Y:S05]  /*5dc0*/  @P2 BRA `(.L_x_149) ;  /* 0x0000000000042947 */ /* 0x000fea0003800000 */
[----:B------:R-:W-:Y:S01]  /*5dd0*/  BPT.TRAP 0x1 ;  /* 0x000000040000795c */ /* 0x000fe20000300000 */
.L_x_149:
[----:B------:R-:W-:Y:S05]  /*5de0*/  @P0 BRA `(.L_x_150) ;  /* 0x0000000000040947 */ /* 0x000fea0003800000 */
[----:B------:R-:W-:Y:S01]  /*5df0*/  BPT.TRAP 0x1 ;  /* 0x000000040000795c */ /* 0x000fe20000300000 */
.L_x_150:
[----:B------:R-:W0:Y:S01]  /*5e00*/  LDC R13, c[0x0][0x380] ;  /* 0x0000e000ff0d7b82 */ /* 0x000e220000000800 */
[----:B------:R-:W-:Y:S01]  /*5e10*/  R2UR UR4, R0 ;  /* 0x00000000000472ca */ /* 0x000fe200000e0000 */
[----:B------:R-:W-:Y:S01]  /*5e20*/  ULDC UR14, c[0x0][0x38c] ;  /* 0x0000e300000e7ab9 */ /* 0x000fe20000000800 */
[----:B------:R-:W-:Y:S01]  /*5e30*/  R2UR UR13, R16 ;  /* 0x00000000100d72ca */ /* 0x000fe200000e0000 */
[----:B------:R-:W-:Y:S01]  /*5e40*/  UISETP.NE.AND UP0, UPT, UR14, 0x1, UPT ;  /* 0x000000010e00788c */ /* 0x000fe2000bf05270 */
[C---:B------:R-:W-:Y:S01]  /*5e50*/  R2UR UR18, R8.reuse ;  /* 0x00000000081272ca */ /* 0x040fe200000e0000 */
[----:B------:R-:W-:Y:S01]  /*5e60*/  VIADD R8, R8, 0x1 ;  /* 0x0000000108087836 */ /* 0x000fe20000000000 */
[----:B------:R-:W-:Y:S01]  /*5e70*/  ULDC UR24, c[0x0][0x398] ;  /* 0x0000e60000187ab9 */ /* 0x000fe20000000800 */
[----:B------:R-:W1:Y:S01]  /*5e80*/  LDC.64 R10, c[0x0][0x3f8] ;  /* 0x0000fe00ff0a7b82 */ /* 0x000e620000000a00 */
[----:B------:R-:W-:Y:S01]  /*5e90*/  R2UR UR16, R3 ;  /* 0x00000000031072ca */ /* 0x000fe200000e0000 */
[----:B------:R-:W-:Y:S01]  /*5ea0*/  ULDC UR12, c[0x0][0x3ec] ;  /* 0x0000fb00000c7ab9 */ /* 0x000fe20000000800 */
[----:B------:R-:W-:Y:S01]  /*5eb0*/  R2UR UR17, R17 ;  /* 0x00000000111172ca */ /* 0x000fe200000e0000 */
[----:B------:R-:W-:Y:S01]  /*5ec0*/  VIADD R21, R21, 0xffffffff ;  /* 0xffffffff15157836 */ /* 0x000fe20000000000 */
[----:B------:R-:W-:Y:S01]  /*5ed0*/  ULDC.64 UR28, c[0x0][0x198] ;  /* 0x00006600001c7ab9 */ /* 0x000fe20000000a00 */
[----:B------:R-:W-:Y:S01]  /*5ee0*/  ULDC.64 UR20, c[0x0][0x3f0] ;  /* 0x0000fc0000147ab9 */ /* 0x000fe20000000a00 */
[----:B------:R-:W-:Y:S01]  /*5ef0*/  @UP0 ULDC.64 UR8, c[0x0][0x390] ;  /* 0x0000e40000080ab9 */ /* 0x000fe20000000a00 */
[----:B------:R-:W1:Y:S01]  /*5f00*/  LDC.64 R14, c[0x0][0x3d0] ;  /* 0x0000f400ff0e7b82 */ /* 0x000e620000000a00 */
[----:B------:R-:W-:Y:S01]  /*5f10*/  ISETP.GT.AND P6, PT, R21, 0x1, PT ;  /* 0x000000011500780c */ /* 0x000fe20003fc4270 */
[----:B------:R-:W-:Y:S01]  /*5f20*/  USHF.L.U32 UR18, UR18, 0x5, URZ ;  /* 0x0000000512127899 */ /* 0x000fe2000800063f */
[----:B------:R-:W-:Y:S01]  /*5f30*/  UMOV UR26, 0x0 ;  /* 0x00000000001a7882 */ /* 0x000fe20000000000 */
[----:B------:R-:W-:-:S04]  /*5f40*/  UMOV UR27, 0x10000000 ;  /* 0x10000000001b7882 */ /* 0x000fc80000000000 */
[----:B------:R-:W2:Y:S01]  /*5f50*/  LDC R12, c[0x0][0x400] ;  /* 0x00010000ff0c7b82 */ /* 0x000ea20000000800 */
[----:B0-----:R-:W-:Y:S01]  /*5f60*/  ISETP.NE.AND P2, PT, R13, 0x1, PT ;  /* 0x000000010d00780c */ /* 0x001fe20003f45270 */
[----:B------:R-:W-:-:S12]  /*5f70*/  UIADD3 UR17, UR17, 0x36000, URZ ;  /* 0x0003600011117890 */ /* 0x000fd8000fffe03f */
[----:B------:R-:W-:Y:S01]  /*5f80*/  @P2 IMAD.U32 R22, RZ, RZ, UR4 ;  /* 0x00000004ff162e24 */ /* 0x000fe2000f8e00ff */
[----:B------:R-:W-:Y:S01]  /*5f90*/  ULDC.64 UR4, c[0x0][0x3c8] ;  /* 0x0000f20000047ab9 */ /* 0x000fe20000000a00 */
[----:B-1----:R-:W-:Y:S02]  /*5fa0*/  IMAD R11, R7, R14, R11 ;  /* 0x0000000e070b7224 */ /* 0x002fe400078e020b */
[----:B------:R-:W-:Y:S01]  /*5fb0*/  IMAD R10, R9, UR5, R10 ;  /* 0x00000005090a7c24 */ /* 0x000fe2000f8e020a */
[----:B------:R-:W-:Y:S02]  /*5fc0*/  @P2 R2UR UR13, R22 ;  /* 0x00000000160d22ca */ /* 0x000fe400000e0000 */
[----:B------:R-:W-:Y:S01]  /*5fd0*/  ISETP.NE.AND P2, PT, R8, UR15, PT ;  /* 0x0000000f08007c0c */ /* 0x000fe2000bf45270 */
[----:B------:R-:W-:Y:S02]  /*5fe0*/  IMAD.U32 R11, R11, 0x20, R10 ;  /* 0x000000200b0b7824 */ /* 0x000fe400078e000a */
[----:B--2---:R-:W-:Y:S01]  /*5ff0*/  IMAD R12, R6, R15, R12 ;  /* 0x0000000f060c7224 */ /* 0x004fe200078e020c */
[----:B------:R-:W-:Y:S01]  /*6000*/  SEL R8, R8, RZ, P2 ;  /* 0x000000ff08087207 */ /* 0x000fe20001000000 */
[----:B------:R-:W0:Y:S02]  /*6010*/  LDC.64 R14, c[0x0][0x3e0] ;  /* 0x0000f800ff0e7b82 */ /* 0x000e240000000a00 */
[----:B------:R-:W-:-:S04]  /*6020*/  IMAD.U32 R11, R12, 0x400, R11 ;  /* 0x000004000c0b7824 */ /* 0x000fc800078e000b */
[----:B------:R-:W-:Y:S01]  /*6030*/  UIMAD.WIDE.U32 UR6, UR13, UR8, URZ ;  /* 0x000000080d0672a5 */ /* 0x000fe2000f8e003f */
[----:B------:R-:W-:Y:S01]  /*6040*/  R2UR UR25, R11 ;  /* 0x000000000b1972ca */ /* 0x000fe200000e0000 */
[----:B------:R-:W-:Y:S01]  /*6050*/  UIADD3 UR6, -UR13, URZ, URZ ;  /* 0x0000003f0d067290 */ /* 0x000fe2000fffe13f */
[----:B------:R-:W-:Y:S01]  /*6060*/  VIADD R11, R6, 0x1 ;  /* 0x00000001060b7836 */ /* 0x000fe20000000000 */
[----:B------:R-:W-:Y:S01]  /*6070*/  UMOV UR5, UR13 ;  /* 0x0000000d00057c82 */ /* 0x000fe20008000000 */
[----:B------:R-:W-:Y:S02]  /*6080*/  @UP0 USHF.R.U32.HI UR5, URZ, UR9, UR7 ;  /* 0x000000093f050299 */ /* 0x000fe40008011607 */
[----:B------:R-:W-:Y:S01]  /*6090*/  UISETP.NE.AND UP0, UPT, UR24, 0x1, UPT ;  /* 0x000000011800788c */ /* 0x000fe2000bf05270 */
[----:B------:R-:W-:Y:S01]  /*60a0*/  IMAD R10, R13, UR6, R16 ;  /* 0x000000060d0a7c24 */ /* 0x000fe2000f8e0210 */
[----:B------:R-:W-:Y:S01]  /*60b0*/  R2UR UR7, R20 ;  /* 0x00000000140772ca */ /* 0x000fe200000e0000 */
[----:B------:R-:W-:Y:S01]  /*60c0*/  VIADD R13, R9, 0x1 ;  /* 0x00000001090d7836 */ /* 0x000fe20000000000 */
[----:B------:R-:W-:Y:S01]  /*60d0*/  ULDC.64 UR8, c[0x0][0x3c0] ;  /* 0x0000f00000087ab9 */ /* 0x000fe20000000a00 */
[----:B------:R-:W-:Y:S01]  /*60e0*/  @P2 IMAD.MOV R13, RZ, RZ, R9 ;  /* 0x000000ffff0d2224 */ /* 0x000fe200078e0209 */
[----:B------:R-:W-:Y:S01]  /*60f0*/  R2UR UR19, R10 ;  /* 0x000000000a1372ca */ /* 0x000fe200000e0000 */
[----:B------:R-:W-:Y:S01]  /*6100*/  IMAD R20, R3, 0x2000, R20 ;  /* 0x0000200003147824 */ /* 0x000fe200078e0214 */
[----:B------:R-:W-:Y:S01]  /*6110*/  UMOV UR22, UR5 ;  /* 0x0000000500167c82 */ /* 0x000fe20008000000 */
[----:B------:R-:W-:Y:S01]  /*6120*/  VIADD R10, R7, 0x1 ;  /* 0x00000001070a7836 */ /* 0x000fe20000000000 */
[----:B------:R-:W-:Y:S01]  /*6130*/  UIADD3 UR6, UP1, UR28, 0xf0, URZ ;  /* 0x000000f01c067890 */ /* 0x000fe2000ff3e03f */
[----:B0-----:R-:W-:Y:S01]  /*6140*/  ISETP.NE.AND P3, PT, R13, R14, PT ;  /* 0x0000000e0d00720c */ /* 0x001fe20003f65270 */
[----:B------:R-:W-:Y:S01]  /*6150*/  @UP0 ULDC UR10, c[0x0][0x39c] ;  /* 0x0000e700000a0ab9 */ /* 0x000fe20000000800 */
[----:B------:R-:W-:Y:S01]  /*6160*/  @UP0 ULDC UR30, c[0x0][0x3a0] ;  /* 0x0000e800001e0ab9 */ /* 0x000fe20000000800 */
[----:B------:R-:W-:Y:S01]  /*6170*/  UIMAD.WIDE.U32 UR10, UR5, UR10, URZ ;  /* 0x0000000a050a72a5 */ /* 0x000fe2000f8e003f */
[----:B------:R-:W-:Y:S01]  /*6180*/  R2UR UR23, R20 ;  /* 0x00000000141772ca */ /* 0x000fe200000e0000 */
[----:B------:R-:W-:Y:S01]  /*6190*/  ULEA UR16, UR16, UR7, 0xc ;  /* 0x0000000710107291 */ /* 0x000fe2000f8e603f */
[----:B------:R-:W-:Y:S01]  /*61a0*/  VIADD R3, R3, 0x1 ;  /* 0x0000000103037836 */ /* 0x000fe20000000000 */
[----:B------:R-:W-:-:S02]  /*61b0*/  @UP0 USHF.R.U32.HI UR22, URZ, UR30, UR11 ;  /* 0x0000001e3f160299 */ /* 0x000fc4000801160b */
[----:B------:R-:W-:Y:S01]  /*61c0*/  UIMAD UR19, UR19, UR8, UR12 ;  /* 0x00000008131372a4 */ /* 0x000fe2000f8e020c */
[----:B------:R-:W-:Y:S01]  /*61d0*/  R2UR UR12, R9 ;  /* 0x00000000090c72ca */ /* 0x000fe200000e0000 */
[----:B------:R-:W-:Y:S01]  /*61e0*/  UIADD3 UR7, -UR5, URZ, URZ ;  /* 0x0000003f05077290 */ /* 0x000fe2000fffe13f */
[----:B------:R-:W-:Y:S01]  /*61f0*/  R2UR UR11, R18 ;  /* 0x00000000120b72ca */ /* 0x000fe200000e0000 */
[----:B------:R-:W-:Y:S01]  /*6200*/  UIADD3 UR8, -UR22, URZ, URZ ;  /* 0x0000003f16087290 */ /* 0x000fe2000fffe13f */
[----:B------:R-:W-:Y:S01]  /*6210*/  @P3 IMAD.MOV R10, RZ, RZ, R7 ;  /* 0x000000ffff0a3224 */ /* 0x000fe200078e0207 */
[----:B------:R-:W-:Y:S01]  /*6220*/  UIMAD UR7, UR14, UR7, UR13 ;  /* 0x000000070e0772a4 */ /* 0x000fe2000f8e020d */
[----:B------:R-:W-:Y:S01]  /*6230*/  R2UR UR13, R7 ;  /* 0x00000000070d72ca */ /* 0x000fe200000e0000 */
[----:B------:R-:W-:Y:S01]  /*6240*/  UIMAD UR5, UR24, UR8, UR5 ;  /* 0x00000008180572a4 */ /* 0x000fe2000f8e0205 */
[----:B------:R-:W-:Y:S01]  /*6250*/  R2UR UR14, R6 ;  /* 0x00000000060e72ca */ /* 0x000fe200000e0000 */
[----:B------:R-:W-:Y:S01]  /*6260*/  UIADD3 UR28, UP2, UR28, 0x270, URZ ;  /* 0x000002701c1c7890 */ /* 0x000fe2000ff5e03f */
[C---:B------:R-:W-:Y:S01]  /*6270*/  ISETP.NE.AND P4, PT, R10.reuse, R15, PT ;  /* 0x0000000f0a00720c */ /* 0x040fe20003f85270 */
[----:B------:R-:W-:Y:S01]  /*6280*/  UIMAD UR20, UR7, UR9, UR20 ;  /* 0x00000009071472a4 */ /* 0x000fe2000f8e0214 */
[----:B------:R-:W-:Y:S01]  /*6290*/  ISETP.NE.AND P5, PT, R3, 0x12, PT ;  /* 0x000000120300780c */ /* 0x000fe20003fa5270 */
[----:B------:R-:W-:Y:S01]  /*62a0*/  UIMAD UR21, UR5, UR4, UR21 ;  /* 0x00000004051572a4 */ /* 0x000fe2000f8e0215 */
[----:B------:R-:W-:Y:S01]  /*62b0*/  SEL R9, R13, RZ, P3 ;  /* 0x000000ff0d097207 */ /* 0x000fe20001800000 */
[----:B------:R-:W-:Y:S01]  /*62c0*/  UIADD3.X UR7, URZ, UR29, URZ, UP1, !UPT ;  /* 0x0000001d3f077290 */ /* 0x000fe20008ffe43f */
[----:B------:R-:W-:Y:S01]  /*62d0*/  SEL R12, RZ, 0x1, P5 ;  /* 0x00000001ff0c7807 */ /* 0x000fe20002800000 */
[----:B------:R-:W-:Y:S01]  /*62e0*/  UPRMT UR4, UR25, 0x5410, URZ ;  /* 0x0000541019047896 */ /* 0x000fe2000800003f */
[----:B------:R-:W-:Y:S01]  /*62f0*/  SEL R3, R3, RZ, P5 ;  /* 0x000000ff03037207 */ /* 0x000fe20002800000 */
[----:B------:R-:W-:Y:S01]  /*6300*/  UIADD3 UR8, UR23, 0x12000, URZ ;  /* 0x0001200017087890 */ /* 0x000fe2000fffe03f */
[----:B------:R-:W-:Y:S01]  /*6310*/  LOP3.LUT R5, R5, R12, RZ, 0x3c, !PT ;  /* 0x0000000c05057212 */ /* 0x000fe200078e3cff */
[----:B------:R-:W-:Y:S01]  /*6320*/  UIADD3.X UR29, URZ, UR29, URZ, UP2, !UPT ;  /* 0x0000001d3f1d7290 */ /* 0x000fe200097fe43f */
[----:B------:R-:W-:Y:S01]  /*6330*/  SEL R7, R10, RZ, P4 ;  /* 0x000000ff0a077207 */ /* 0x000fe20002000000 */
[----:B------:R-:W-:Y:S01]  /*6340*/  UMOV UR9, UR17 ;  /* 0x0000001100097c82 */ /* 0x000fe20008000000 */
[----:B------:R-:W-:Y:S01]  /*6350*/  UMOV UR10, UR18 ;  /* 0x00000012000a7c82 */ /* 0x000fe20008000000 */
[----:B------:R-:W-:Y:S01]  /*6360*/  @P4 IMAD.MOV R11, RZ, RZ, R6 ;  /* 0x000000ffff0b4224 */ /* 0x000fe200078e0206 */
[----:B------:R0:W-:Y:S03]  /*6370*/  UTMALDG.5D.IM2COL [UR16], [UR6], UR4 ;  /* 0x00000010060073b4 */ /* 0x0001e60008060004 */
[----:B------:R-:W-:Y:S01]  /*6380*/  IMAD.MOV.U32 R6, RZ, RZ, R11 ;  /* 0x000000ffff067224 */ /* 0x000fe200078e000b */
[----:B------:R0:W-:Y:S02]  /*6390*/  UTMALDG.5D [UR8], [UR28], desc[UR26] ;  /* 0x00001a081c0075b4 */ /* 0x0001e40008021000 */
[----:B0-----:R-:W-:Y:S05]  /*63a0*/  @P6 BRA `(.L_x_151) ;  /* 0xfffffff800506947 */ /* 0x001fea000383ffff */
.L_x_147:
[----:B------:R-:W-:Y:S01]  /*63b0*/  ISETP.GE.U32.AND P2, PT, R4, 0x12, PT ;  /* 0x000000120400780c */ /* 0x000fe20003f46070 */
[----:B------:R-:W-:Y:S05]  /*63c0*/  WARPSYNC.ALL ;  /* 0x0000000000007948 */ /* 0x000fea0003800000 */
[----:B------:R-:W-:-:S07]  /*63d0*/  ELECT P1, URZ, PT ;  /* 0x00000000003f782f */ /* 0x000fce0003820000 */
[----:B------:R-:W-:-:S05]  /*63e0*/  @P2 IMAD.WIDE.U32 R6, R4, 0x38e38e39, RZ ;  /* 0x38e38e3904062825 */ /* 0x000fca00078e00ff */
[----:B-1---5:R-:W-:-:S04]  /*63f0*/  @P2 SHF.R.U32.HI R0, RZ, 0x2, R7 ;  /* 0x00000002ff002819 */ /* 0x022fc80000011607 */
[----:B------:R-:W-:-:S04]  /*6400*/  @P2 LOP3.LUT R0, R0, 0x1, RZ, 0xc0, !PT ;  /* 0x0000000100002812 */ /* 0x000fc800078ec0ff */
[----:B------:R-:W-:Y:S01]  /*6410*/  @P2 ISETP.NE.U32.AND P0, PT, R0, 0x1, PT ;  /* 0x000000010000280c */ /* 0x000fe20003f05070 */
[----:B------:R-:W-:-:S12]  /*6420*/  @!P1 EXIT ;  /* 0x000000000000994d */ /* 0x000fd80003800000 */
[----:B------:R-:W-:Y:S01]  /*6430*/  LOP3.LUT R2, R2, 0x2, RZ, 0xfc, !PT ;  /* 0x0000000202027812 */ /* 0x000fe200078efcff */
[----:B------:R-:W-:Y:S01]  /*6440*/  IMAD.MOV.U32 R5, RZ, RZ, 0x1 ;  /* 0x00000001ff057424 */ /* 0x000fe200078e00ff */
[----:B------:R-:W-:Y:S02]  /*6450*/  @P2 ISETP.NE.U32.AND.EX P0, PT, RZ, RZ, PT, P0 ;  /* 0x000000ffff00220c */ /* 0x000fe40003f05100 */
[----:B------:R-:W-:Y:S02]  /*6460*/  ISETP.NE.AND P1, PT, R2, 0x3, PT ;  /* 0x000000030200780c */ /* 0x000fe40003f25270 */
[----:B------:R-:W-:-:S11]  /*6470*/  @P2 SEL R5, RZ, 0x1, !P0 ;  /* 0x00000001ff052807 */ /* 0x000fd60004000000 */
[----:B------:R-:W-:Y:S05]  /*6480*/  @!P1 BRA `(.L_x_152) ;  /* 0x0000000000049947 */ /* 0x000fea0003800000 */
[----:B------:R-:W-:Y:S01]  /*6490*/  BPT.TRAP 0x1 ;  /* 0x000000040000795c */ /* 0x000fe20000300000 */
.L_x_152:
[----:B------:R-:W0:Y:S01]  /*64a0*/  S2R R7, SR_CgaCtaId ;  /* 0x0000000000077919 */ /* 0x000e220000008800 */
[----:B---3--:R-:W-:Y:S01]  /*64b0*/  IMAD.WIDE.U32 R2, R4, 0x38e38e39, RZ ;  /* 0x38e38e3904027825 */ /* 0x008fe200078e00ff */
[----:B------:R-:W-:-:S04]  /*64c0*/  MOV R0, 0x400 ;  /* 0x0000040000007802 */ /* 0x000fc80000000f00 */
[----:B------:R-:W-:-:S05]  /*64d0*/  SHF.R.U32.HI R3, RZ, 0x2, R3 ;  /* 0x00000002ff037819 */ /* 0x000fca0000011603 */
[----:B------:R-:W-:Y:S01]  /*64e0*/  IMAD R3, R3, -0x12, R4 ;  /* 0xffffffee03037824 */ /* 0x000fe200078e0204 */
[----:B0-----:R-:W-:Y:S02]  /*64f0*/  LEA R0, R7, R0, 0x18 ;  /* 0x0000000007007211 */ /* 0x001fe400078ec0ff */
[----:B------:R-:W-:-:S03]  /*6500*/  SHF.L.U32 R7, R5, 0x1f, RZ ;  /* 0x0000001f05077819 */ /* 0x000fc600000006ff */
[----:B------:R-:W-:-:S04]  /*6510*/  VIADD R0, R0, 0x36090 ;  /* 0x0003609000007836 */ /* 0x000fc80000000000 */
[----:B------:R-:W-:-:S07]  /*6520*/  IMAD R2, R3, 0x8, R0 ;  /* 0x0000000803027824 */ /* 0x000fce00078e0200 */
.L_x_153:
[----:B0-----:R0:W1:Y:S02]  /*6530*/  SYNCS.PHASECHK.TRANS64.TRYWAIT P0, [R2+URZ], R7 ;  /* 0x00000007020075a7 */ /* 0x001064000800017f */
[----:B-1----:R-:W-:Y:S05]  /*6540*/  @!P0 NANOSLEEP.SYNCS 0x989680 ;  /* 0x009896800000895d */ /* 0x002fea0003900000 */
[----:B------:R-:W1:Y:S02]  /*6550*/  @!P0 SYNCS.PHASECHK.TRANS64 P0, [R2+URZ], R7 ;  /* 0x00000007020085a7 */ /* 0x000e64000800007f */
[----:B-1----:R-:W-:Y:S05]  /*6560*/  @!P0 BRA `(.L_x_153) ;  /* 0xfffffffc00f08947 */ /* 0x002fea000383ffff */
[----:B------:R-:W-:-:S05]  /*6570*/  VIADD R3, R3, 0x1 ;  /* 0x0000000103037836 */ /* 0x000fca0000000000 */
[----:B------:R-:W-:-:S04]  /*6580*/  ISETP.NE.AND P0, PT, R3, 0x12, PT ;  /* 0x000000120300780c */ /* 0x000fc80003f05270 */
[----:B0-----:R-:W-:Y:S02]  /*6590*/  SEL R2, RZ, 0x1, P0 ;  /* 0x00000001ff027807 */ /* 0x001fe40000000000 */
[----:B------:R-:W-:Y:S02]  /*65a0*/  SEL R3, R3, RZ, P0 ;  /* 0x000000ff03037207 */ /* 0x000fe40000000000 */
[----:B------:R-:W-:-:S03]  /*65b0*/  LOP3.LUT R7, R5, R2, RZ, 0x3c, !PT ;  /* 0x0000000205077212 */ /* 0x000fc600078e3cff */
[----:B------:R-:W-:Y:S01]  /*65c0*/  IMAD R2, R3, 0x8, R0 ;  /* 0x0000000803027824 */ /* 0x000fe200078e0200 */
[----:B------:R-:W-:-:S07]  /*65d0*/  SHF.L.U32 R5, R7, 0x1f, RZ ;  /* 0x0000001f07057819 */ /* 0x000fce00000006ff */
.L_x_154:
        /* <DEDUP_REMOVED lines=11> */
.L_x_155:
        /* <DEDUP_REMOVED lines=11> */
.L_x_156:
        /* <DEDUP_REMOVED lines=11> */
.L_x_157:
        /* <DEDUP_REMOVED lines=11> */
.L_x_158:
        /* <DEDUP_REMOVED lines=11> */
.L_x_159:
        /* <DEDUP_REMOVED lines=11> */
.L_x_160:
        /* <DEDUP_REMOVED lines=11> */
.L_x_161:
        /* <DEDUP_REMOVED lines=11> */
.L_x_162:
        /* <DEDUP_REMOVED lines=11> */
.L_x_163:
        /* <DEDUP_REMOVED lines=11> */
.L_x_164:
        /* <DEDUP_REMOVED lines=11> */
.L_x_165:
        /* <DEDUP_REMOVED lines=11> */
.L_x_166:
        /* <DEDUP_REMOVED lines=11> */
.L_x_167:
        /* <DEDUP_REMOVED lines=11> */
.L_x_168:
        /* <DEDUP_REMOVED lines=11> */
.L_x_169:
        /* <DEDUP_REMOVED lines=11> */
.L_x_170:
[----:B0-----:R0:W1:Y:S02]  /*70e0*/  SYNCS.PHASECHK.TRANS64.TRYWAIT P0, [R3+URZ], R0 ;  /* 0x00000000030075a7 */ /* 0x001064000800017f */
[----:B-1----:R-:W-:Y:S05]  /*70f0*/  @!P0 NANOSLEEP.SYNCS 0x989680 ;  /* 0x009896800000895d */ /* 0x002fea0003900000 */
[----:B------:R-:W1:Y:S02]  /*7100*/  @!P0 SYNCS.PHASECHK.TRANS64 P0, [R3+URZ], R0 ;  /* 0x00000000030085a7 */ /* 0x000e64000800007f */
[----:B-1----:R-:W-:Y:S05]  /*7110*/  @P0 EXIT ;  /* 0x000000000000094d */ /* 0x002fea0003800000 */
[----:B------:R-:W-:Y:S05]  /*7120*/  BRA `(.L_x_170) ;  /* 0xfffffffc00ec7947 */ /* 0x000fea000383ffff */
.L_x_171:
[----:B------:R-:W-:-:S00]  /*7130*/  BRA `(.L_x_171) ;  /* 0xfffffffc00fc7947 */ /* 0x000fc0000383ffff */
[----:B------:R-:W-:-:S00]  /*7140*/  NOP ;  /* 0x0000000000007918 */ /* 0x000fc00000000000 */
        /* <DEDUP_REMOVED lines=11> */
.L_x_172:


//--------------------- .nv.shared._ZN7cutlass13device_kernelINS_4conv6kernel13ConvUniversalINS1_16ConvProblemShapeILNS1_8OperatorE0ELi3EEENS1_10collective14CollectiveConvINS1_46MainloopSm90TmaGmmaWarpSpecializedImplicitGemmILS5_0ELi18ELi3EN4cute5tupleIJNSA_1CILi1EEESD_SD_EEENS1_36KernelImplicitTmaWarpSpecializedSm90ELi1EEENSB_IJNSC_ILi64EEENSC_ILi128EEENSB_IJNSC_ILi32EEEEEEEEENS_10bfloat16_tESM_NSA_8TiledMMAINSA_8MMA_AtomIJNSA_4SM904GMMA28MMA_64x128x16_F32BF16BF16_SSILNSQ_5MajorE0ELSS_0ELNSQ_7ScaleInE1ELST_1EEEEEENSA_6LayoutISE_NSB_IJNSC_ILi0EEESX_SX_EEEEENSB_IJNSA_10UnderscoreES10_S10_EEEEENS7_6detail26Sm90ImplicitGemmTileTraitsINSA_20SM90_TMA_LOAD_IM2COLENSA_14ComposedLayoutINSA_7SwizzleILi2ELi4ELi3EEENSA_18smem_ptr_flag_bitsILi16EEENSW_INSB_IJNSB_IJNSC_ILi8EEES1B_EEENSB_IJSJ_SD_EEENSB_IJSD_NSC_ILi18EEEEEEEEENSB_IJNSB_IJSJ_NSC_ILi256EEEEEENSB_IJSD_SX_EEENSB_IJSX_NSC_ILi2048EEEEEEEEEEEEEvEENS14_INSA_13SM90_TMA_LOADENS16_IS18_S1A_NSW_INSB_IJNSB_IJS1B_NSC_ILi16EEEEEES1D_S1F_EEENSB_IJS1I_S1J_NSB_IJSX_NSC_ILi4096EEEEEEEEEEEEEvEEEENS_8epilogue10collective6detail29Sm90TmaWarpSpecializedAdapterINS22_15DefaultEpilogueISM_NSB_IJNSB_IJllllEEESD_SX_EEES27_NS21_6thread17LinearCombinationISM_Li1EffLNS28_9ScaleType4KindE0ELNS_15FloatRoundStyleE2ESM_EENS_4gemm15EpilogueDefaultEEEEEvvEEEEvNT_6ParamsE --------------------------
	.section	.nv.shared._ZN7cutlass13device_kernelINS_4conv6kernel13ConvUniversalINS1_16ConvProblemShapeILNS1_8OperatorE0ELi3EEENS1_10collective14CollectiveConvINS1_46MainloopSm90TmaGmmaWarpSpecializedImplicitGemmILS5_0ELi18ELi3EN4cute5tupleIJNSA_1CILi1EEESD_SD_EEENS1_36KernelImplicitTmaWarpSpecializedSm90ELi1EEENSB_IJNSC_ILi64EEENSC_ILi128EEENSB_IJNSC_ILi32EEEEEEEEENS_10bfloat16_tESM_NSA_8TiledMMAINSA_8MMA_AtomIJNSA_4SM904GMMA28MMA_64x128x16_F32BF16BF16_SSILNSQ_5MajorE0ELSS_0ELNSQ_7ScaleInE1ELST_1EEEEEENSA_6LayoutISE_NSB_IJNSC_ILi0EEESX_SX_EEEEENSB_IJNSA_10UnderscoreES10_S10_EEEEENS7_6detail26Sm90ImplicitGemmTileTraitsINSA_20SM90_TMA_LOAD_IM2COLENSA_14ComposedLayoutINSA_7SwizzleILi2ELi4ELi3EEENSA_18smem_ptr_flag_bitsILi16EEENSW_INSB_IJNSB_IJNSC_ILi8EEES1B_EEENSB_IJSJ_SD_EEENSB_IJSD_NSC_ILi18EEEEEEEEENSB_IJNSB_IJSJ_NSC_ILi256EEEEEENSB_IJSD_SX_EEENSB_IJSX_NSC_ILi2048EEEEEEEEEEEEEvEENS14_INSA_13SM90_TMA_LOADENS16_IS18_S1A_NSW_INSB_IJNSB_IJS1B_NSC_ILi16EEEEEES1D_S1F_EEENSB_IJS1I_S1J_NSB_IJSX_NSC_ILi4096EEEEEEEEEEEEEvEEEENS_8epilogue10collective6detail29Sm90TmaWarpSpecializedAdapterINS22_15DefaultEpilogueISM_NSB_IJNSB_IJllllEEESD_SX_EEES27_NS21_6thread17LinearCombinationISM_Li1EffLNS28_9ScaleType4KindE0ELNS_15FloatRoundStyleE2ESM_EENS_4gemm15EpilogueDefaultEEEEEvvEEEEvNT_6ParamsE,"aw",@nobits
	.sectionflags	@""
	.align	16
	.zero		1024


//--------------------- .nv.shared.reserved.0     --------------------------
	.section	.nv.shared.reserved.0,"aw",@nobits
	.weak		__nv_reservedSMEM_offset_0_alias
	.size		__nv_reservedSMEM_offset_0_alias, 0, 0
	.other		__nv_reservedSMEM_offset_0_alias,@"STO_CUDA_RESERVED_SHARED STV_DEFAULT"
__nv_reservedSMEM_offset_0_alias:
	.zero		0


//--------------------- .nv.global                --------------------------
	.section	.nv.global,"aw",@nobits
.nv.global:
	.type		_ZN39_INTERNAL_d3095bb2_4_k_cu_66ab8a6d_27944cute1_E,@object
	.size		_ZN39_INTERNAL_d3095bb2_4_k_cu_66ab8a6d_27944cute1_E,(_ZN39_INTERNAL_d3095bb2_4_k_cu_66ab8a6d_27944cuda3std3__45__cpo6cbeginE - _ZN39_INTERNAL_d3095bb2_4_k_cu_66ab8a6d_27944cute1_E)
_ZN39_INTERNAL_d3095bb2_4_k_cu_66ab8a6d_27944cute1_E:
	.zero		1
	.type		_ZN39_INTERNAL_d3095bb2_4_k_cu_66ab8a6d_27944cuda3std3__45__cpo6cbeginE,@object
	.size		_ZN39_INTERNAL_d3095bb2_4_k_cu_66ab8a6d_27944cuda3std3__45__cpo6cbeginE,(_ZN39_INTERNAL_d3095bb2_4_k_cu_66ab8a6d_27944cuda3std3__48in_placeE - _ZN39_INTERNAL_d3095bb2_4_k_cu_66ab8a6d_27944cuda3std3__45__cpo6cbeginE)
_ZN39_INTERNAL_d3095bb2_4_k_cu_66ab8a6d_27944cuda3std3__45__cpo6cbeginE:
	.zero		1
	.type		_ZN39_INTERNAL_d3095bb2_4_k_cu_66ab8a6d_27944cuda3std3__48in_placeE,@object
	.size		_ZN39_INTERNAL_d3095bb2_4_k_cu_66ab8a6d_27944cuda3std3__48in_placeE,(_ZN39_INTERNAL_d3095bb2_4_k_cu_66ab8a6d_27944cuda3std6ranges3__45__cpo9iter_moveE - _ZN39_INTERNAL_d3095bb2_4_k_cu_66ab8a6d_27944cuda3std3__48in_placeE)
_ZN39_INTERNAL_d3095bb2_4_k_cu_66ab8a6d_27944cuda3std3__48in_placeE:
	.zero		1
	.type		_ZN39_INTERNAL_d3095bb2_4_k_cu_66ab8a6d_27944cuda3std6ranges3__45__cpo9iter_moveE,@object
	.size		_ZN39_INTERNAL_d3095bb2_4_k_cu_66ab8a6d_27944cuda3std6ranges3__45__cpo9iter_moveE,(_ZN39_INTERNAL_d3095bb2_4_k_cu_66ab8a6d_27944cuda3std3__45__cpo5beginE - _ZN39_INTERNAL_d3095bb2_4_k_cu_66ab8a6d_27944cuda3std6ranges3__45__cpo9iter_moveE)
_ZN39_INTERNAL_d3095bb2_4_k_cu_66ab8a6d_27944cuda3std6ranges3__45__cpo9iter_moveE:
	.zero		1
	.type		_ZN39_INTERNAL_d3095bb2_4_k_cu_66ab8a6d_27944cuda3std3__45__cpo5beginE,@object
	.size		_ZN39_INTERNAL_d3095bb2_4_k_cu_66ab8a6d_27944cuda3std3__45__cpo5beginE,(_ZN39_INTERNAL_d3095bb2_4_k_cu_66ab8a6d_27944cuda3std3__441_GLOBAL__N__d3095bb2_4_k_cu_66ab8a6d_27946ignoreE - _ZN39_INTERNAL_d3095bb2_4_k_cu_66ab8a6d_27944cuda3std3__45__cpo5beginE)
_ZN39_INTERNAL_d3095bb2_4_k_cu_66ab8a6d_27944cuda3std3__45__cpo5beginE:
	.zero		1
	.type		_ZN39_INTERNAL_d3095bb2_4_k_cu_66ab8a6d_27944cuda3std3__441_GLOBAL__N__d3095bb2_4_k_cu_66ab8a6d_27946ignoreE,@object
	.size		_ZN39_INTERNAL_d3095bb2_4_k_cu_66ab8a6d_27944cuda3std3__441_GLOBAL__N__d3095bb2_4_k_cu_66ab8a6d_27946ignoreE,(_ZN39_INTERNAL_d3095bb2_4_k_cu_66ab8a6d_27944cute7productE - _ZN39_INTERNAL_d3095bb2_4_k_cu_66ab8a6d_27944cuda3std3__441_GLOBAL__N__d3095bb2_4_k_cu_66ab8a6d_27946ignoreE)
_ZN39_INTERNAL_d3095bb2_4_k_cu_66ab8a6d_27944cuda3std3__441_GLOBAL__N__d3095bb2_4_k_cu_66ab8a6d_27946ignoreE:
	.zero		1
	.type		_ZN39_INTERNAL_d3095bb2_4_k_cu_66ab8a6d_27944cute7productE,@object
	.size		_ZN39_INTERNAL_d3095bb2_4_k_cu_66ab8a6d_27944cute7productE,(_ZN39_INTERNAL_d3095bb2_4_k_cu_66ab8a6d_27944cuda3std3__45__cpo3endE - _ZN39_INTERNAL_d3095bb2_4_k_cu_66ab8a6d_27944cute7productE)
_ZN39_INTERNAL_d3095bb2_4_k_cu_66ab8a6d_27944cute7productE:
	.zero		1
	.type		_ZN39_INTERNAL_d3095bb2_4_k_cu_66ab8a6d_27944cuda3std3__45__cpo3endE,@object
	.size		_ZN39_INTERNAL_d3095bb2_4_k_cu_66ab8a6d_27944cuda3std3__45__cpo3endE,(_ZN39_INTERNAL_d3095bb2_4_k_cu_66ab8a6d_27944cuda3std3__419piecewise_constructE - _ZN39_INTERNAL_d3095bb2_4_k_cu_66ab8a6d_27944cuda3std3__45__cpo3endE)
_ZN39_INTERNAL_d3095bb2_4_k_cu_66ab8a6d_27944cuda3std3__45__cpo3endE:
	.zero		1
	.type		_ZN39_INTERNAL_d3095bb2_4_k_cu_66ab8a6d_27944cuda3std3__419piecewise_constructE,@object
	.size		_ZN39_INTERNAL_d3095bb2_4_k_cu_66ab8a6d_27944cuda3std3__419piecewise_constructE,(_ZN39_INTERNAL_d3095bb2_4_k_cu_66ab8a6d_27944cuda3std3__45__cpo4cendE - _ZN39_INTERNAL_d3095bb2_4_k_cu_66ab8a6d_27944cuda3std3__419piecewise_constructE)
_ZN39_INTERNAL_d3095bb2_4_k_cu_66ab8a6d_27944cuda3std3__419piecewise_constructE:
	.zero		1
	.type		_ZN39_INTERNAL_d3095bb2_4_k_cu_66ab8a6d_27944cuda3std3__45__cpo4cendE,@object
	.size		_ZN39_INTERNAL_d3095bb2_4_k_cu_66ab8a6d_27944cuda3std3__45__cpo4cendE,(_ZN39_INTERNAL_d3095bb2_4_k_cu_66ab8a6d_27944cuda3std6ranges3__45__cpo4swapE - _ZN39_INTERNAL_d3095bb2_4_k_cu_66ab8a6d_27944cuda3std3__45__cpo4cendE)
_ZN39_INTERNAL_d3095bb2_4_k_cu_66ab8a6d_27944cuda3std3__45__cpo4cendE:
	.zero		1
	.type		_ZN39_INTERNAL_d3095bb2_4_k_cu_66ab8a6d_27944cuda3std6ranges3__45__cpo4swapE,@object
	.size		_ZN39_INTERNAL_d3095bb2_4_k_cu_66ab8a6d_27944cuda3std6ranges3__45__cpo4swapE,(.L_7 - _ZN39_INTERNAL_d3095bb2_4_k_cu_66ab8a6d_27944cuda3std6ranges3__45__cpo4swapE)
_ZN39_INTERNAL_d3095bb2_4_k_cu_66ab8a6d_27944cuda3std6ranges3__45__cpo4swapE:
	.zero		1
.L_7:


//--------------------- .nv.constant0._ZN7cutlass13device_kernelINS_4conv6kernel13ConvUniversalINS1_16ConvProblemShapeILNS1_8OperatorE0ELi3EEENS1_10collective14CollectiveConvINS1_46MainloopSm90TmaGmmaWarpSpecializedImplicitGemmILS5_0ELi18ELi3EN4cute5tupleIJNSA_1CILi1EEESD_SD_EEENS1_36KernelImplicitTmaWarpSpecializedSm90ELi1EEENSB_IJNSC_ILi64EEENSC_ILi128EEENSB_IJNSC_ILi32EEEEEEEEENS_10bfloat16_tESM_NSA_8TiledMMAINSA_8MMA_AtomIJNSA_4SM904GMMA28MMA_64x128x16_F32BF16BF16_SSILNSQ_5MajorE0ELSS_0ELNSQ_7ScaleInE1ELST_1EEEEEENSA_6LayoutISE_NSB_IJNSC_ILi0EEESX_SX_EEEEENSB_IJNSA_10UnderscoreES10_S10_EEEEENS7_6detail26Sm90ImplicitGemmTileTraitsINSA_20SM90_TMA_LOAD_IM2COLENSA_14ComposedLayoutINSA_7SwizzleILi2ELi4ELi3EEENSA_18smem_ptr_flag_bitsILi16EEENSW_INSB_IJNSB_IJNSC_ILi8EEES1B_EEENSB_IJSJ_SD_EEENSB_IJSD_NSC_ILi18EEEEEEEEENSB_IJNSB_IJSJ_NSC_ILi256EEEEEENSB_IJSD_SX_EEENSB_IJSX_NSC_ILi2048EEEEEEEEEEEEEvEENS14_INSA_13SM90_TMA_LOADENS16_IS18_S1A_NSW_INSB_IJNSB_IJS1B_NSC_ILi16EEEEEES1D_S1F_EEENSB_IJS1I_S1J_NSB_IJSX_NSC_ILi4096EEEEEEEEEEEEEvEEEENS_8epilogue10collective6detail29Sm90TmaWarpSpecializedAdapterINS22_15DefaultEpilogueISM_NSB_IJNSB_IJllllEEESD_SX_EEES27_NS21_6thread17LinearCombinationISM_Li1EffLNS28_9ScaleType4KindE0ELNS_15FloatRoundStyleE2ESM_EENS_4gemm15EpilogueDefaultEEEEEvvEEEEvNT_6ParamsE --------------------------
	.section	.nv.constant0._ZN7cutlass13device_kernelINS_4conv6kernel13ConvUniversalINS1_16ConvProblemShapeILNS1_8OperatorE0ELi3EEENS1_10collective14CollectiveConvINS1_46MainloopSm90TmaGmmaWarpSpecializedImplicitGemmILS5_0ELi18ELi3EN4cute5tupleIJNSA_1CILi1EEESD_SD_EEENS1_36KernelImplicitTmaWarpSpecializedSm90ELi1EEENSB_IJNSC_ILi64EEENSC_ILi128EEENSB_IJNSC_ILi32EEEEEEEEENS_10bfloat16_tESM_NSA_8TiledMMAINSA_8MMA_AtomIJNSA_4SM904GMMA28MMA_64x128x16_F32BF16BF16_SSILNSQ_5MajorE0ELSS_0ELNSQ_7ScaleInE1ELST_1EEEEEENSA_6LayoutISE_NSB_IJNSC_ILi0EEESX_SX_EEEEENSB_IJNSA_10UnderscoreES10_S10_EEEEENS7_6detail26Sm90ImplicitGemmTileTraitsINSA_20SM90_TMA_LOAD_IM2COLENSA_14ComposedLayoutINSA_7SwizzleILi2ELi4ELi3EEENSA_18smem_ptr_flag_bitsILi16EEENSW_INSB_IJNSB_IJNSC_ILi8EEES1B_EEENSB_IJSJ_SD_EEENSB_IJSD_NSC_ILi18EEEEEEEEENSB_IJNSB_IJSJ_NSC_ILi256EEEEEENSB_IJSD_SX_EEENSB_IJSX_NSC_ILi2048EEEEEEEEEEEEEvEENS14_INSA_13SM90_TMA_LOADENS16_IS18_S1A_NSW_INSB_IJNSB_IJS1B_NSC_ILi16EEEEEES1D_S1F_EEENSB_IJS1I_S1J_NSB_IJSX_NSC_ILi4096EEEEEEEEEEEEEvEEEENS_8epilogue10collective6detail29Sm90TmaWarpSpecializedAdapterINS22_15DefaultEpilogueISM_NSB_IJNSB_IJllllEEESD_SX_EEES27_NS21_6thread17LinearCombinationISM_Li1EffLNS28_9ScaleType4KindE0ELNS_15FloatRoundStyleE2ESM_EENS_4gemm15EpilogueDefaultEEEEEvvEEEEvNT_6ParamsE,"a",@progbits
	.sectionflags	@""
	.align	4
.nv.constant0._ZN7cutlass13device_kernelINS_4conv6kernel13ConvUniversalINS1_16ConvProblemShapeILNS1_8OperatorE0ELi3EEENS1_10collective14CollectiveConvINS1_46MainloopSm90TmaGmmaWarpSpecializedImplicitGemmILS5_0ELi18ELi3EN4cute5tupleIJNSA_1CILi1EEESD_SD_EEENS1_36KernelImplicitTmaWarpSpecializedSm90ELi1EEENSB_IJNSC_ILi64EEENSC_ILi128EEENSB_IJNSC_ILi32EEEEEEEEENS_10bfloat16_tESM_NSA_8TiledMMAINSA_8MMA_AtomIJNSA_4SM904GMMA28MMA_64x128x16_F32BF16BF16_SSILNSQ_5MajorE0ELSS_0ELNSQ_7ScaleInE1ELST_1EEEEEENSA_6LayoutISE_NSB_IJNSC_ILi0EEESX_SX_EEEEENSB_IJNSA_10UnderscoreES10_S10_EEEEENS7_6detail26Sm90ImplicitGemmTileTraitsINSA_20SM90_TMA_LOAD_IM2COLENSA_14ComposedLayoutINSA_7SwizzleILi2ELi4ELi3EEENSA_18smem_ptr_flag_bitsILi16EEENSW_INSB_IJNSB_IJNSC_ILi8EEES1B_EEENSB_IJSJ_SD_EEENSB_IJSD_NSC_ILi18EEEEEEEEENSB_IJNSB_IJSJ_NSC_ILi256EEEEEENSB_IJSD_SX_EEENSB_IJSX_NSC_ILi2048EEEEEEEEEEEEEvEENS14_INSA_13SM90_TMA_LOADENS16_IS18_S1A_NSW_INSB_IJNSB_IJS1B_NSC_ILi16EEEEEES1D_S1F_EEENSB_IJS1I_S1J_NSB_IJSX_NSC_ILi4096EEEEEEEEEEEEEvEEEENS_8epilogue10collective6detail29Sm90TmaWarpSpecializedAdapterINS22_15DefaultEpilogueISM_NSB_IJNSB_IJllllEEESD_SX_EEES27_NS21_6thread17LinearCombinationISM_Li1EffLNS28_9ScaleType4KindE0ELNS_15FloatRoundStyleE2ESM_EENS_4gemm15EpilogueDefaultEEEEEvvEEEEvNT_6ParamsE:
	.zero		1664


//--------------------- SYMBOLS --------------------------

	.type		.nv.reservedSmem.offset0,@object
	.size		.nv.reservedSmem.offset0,0x4
